def matmul_kernel(
    a_ptr,
    b_ptr,
    c_ptr,
    M,
    N,
    K,
    stride_am,
    stride_ak,
    stride_bk,
    stride_bn,
    stride_cm,
    stride_cn,
    BLOCK_M: tl.constexpr,
    BLOCK_N: tl.constexpr,
    BLOCK_K: tl.constexpr,
    GROUP_M: tl.constexpr,
):
    pid = tl.program_id(axis=0)
    num_pid_m = tl.cdiv(M, BLOCK_M)
    num_pid_n = tl.cdiv(N, BLOCK_N)
    num_pid_in_group = GROUP_M * num_pid_n
    group_id = pid // num_pid_in_group
    first_pid_m = group_id * GROUP_M
    group_size_m = min(num_pid_m - first_pid_m, GROUP_M)
    pid_m = first_pid_m + ((pid % num_pid_in_group) % group_size_m)
    pid_n = (pid % num_pid_in_group) // group_size_m

    offs_am = (pid_m * BLOCK_M + tl.arange(0, BLOCK_M)) % M
    offs_bn = (pid_n * BLOCK_N + tl.arange(0, BLOCK_N)) % N
    offs_k = tl.arange(0, BLOCK_K)
    a_ptrs = a_ptr + offs_am[:, None] * stride_am + offs_k[None, :] * stride_ak
    b_ptrs = b_ptr + offs_k[:, None] * stride_bk + offs_bn[None, :] * stride_bn

    acc = tl.zeros((BLOCK_M, BLOCK_N), dtype=tl.float32)
    for kk in range(0, tl.cdiv(K, BLOCK_K)):
        a = tl.load(a_ptrs, mask=offs_k[None, :] < K - kk * BLOCK_K, other=0.0)
        b = tl.load(b_ptrs, mask=offs_k[:, None] < K - kk * BLOCK_K, other=0.0)
        acc = tl.dot(a, b, acc)
        a_ptrs += BLOCK_K * stride_ak
        b_ptrs += BLOCK_K * stride_bk

    c = acc.to(c_ptr.dtype.element_ty)
    offs_cm = pid_m * BLOCK_M + tl.arange(0, BLOCK_M)
    offs_cn = pid_n * BLOCK_N + tl.arange(0, BLOCK_N)
    c_ptrs = c_ptr + offs_cm[:, None] * stride_cm + offs_cn[None, :] * stride_cn
    mask = (offs_cm[:, None] < M) & (offs_cn[None, :] < N)
    tl.store(c_ptrs, c, mask=mask)

# config = {"BLOCK_K": 64, "BLOCK_M": 128, "BLOCK_N": 64, "GROUP_M": 8, "arch": "sm_90", "dtype": "fp8e5m2", "num_ctas": 2, "num_stages": 3, "num_warps": 4}
# arch = sm_90


// ===== COMPILED SASS (sm_90a) =====

	.target	sm_90a

	.elftype	@"ET_EXEC"


//--------------------- .note.nv.tkinfo           --------------------------
	.section	.note.nv.tkinfo,"",@"SHT_NOTE"
	.sectionflags	@"SHF_NOTE_NV_TKINFO"
	.tkinfo
        /*0018*/ 	.word	0x00000002
        /*0030*/ 	.string	""
        /*0030*/ 	.string	"ptxas"
        /*0030*/ 	.string	"Cuda compilation tools, release 13.0, V13.0.88"
        /*0030*/ 	.string	"Build cuda_13.0.r13.0/compiler.36424714_0"
        /*0030*/ 	.string	"-v  -suppress-debug-info  -lineinfo  -arch sm_90a "



//--------------------- .note.nv.cuinfo           --------------------------
	.section	.note.nv.cuinfo,"",@"SHT_NOTE"
	.sectionflags	@"SHF_NOTE_NV_CUINFO"
        /*0018*/ 	.short	0x0002
        /*001a*/ 	.short	0x005a
        /*001c*/ 	.short	0x0082
	.zero		2


//--------------------- .nv.info                  --------------------------
	.section	.nv.info,"",@"SHT_CUDA_INFO"
	.align	4


	//----- nvinfo : EIATTR_REGCOUNT
	.align		4
        /*0000*/ 	.byte	0x04, 0x2f
        /*0002*/ 	.short	(.L_1 - .L_0)
	.align		4
.L_0:
        /*0004*/ 	.word	index@(matmul_kernel)
        /*0008*/ 	.word	0x000000f6


	//----- nvinfo : EIATTR_FRAME_SIZE
	.align		4
.L_1:
        /*000c*/ 	.byte	0x04, 0x11
        /*000e*/ 	.short	(.L_3 - .L_2)
	.align		4
.L_2:
        /*0010*/ 	.word	index@(matmul_kernel)
        /*0014*/ 	.word	0x00000000


	//----- nvinfo : EIATTR_MIN_STACK_SIZE
	.align		4
.L_3:
        /*0018*/ 	.byte	0x04, 0x12
        /*001a*/ 	.short	(.L_5 - .L_4)
	.align		4
.L_4:
        /*001c*/ 	.word	index@(matmul_kernel)
        /*0020*/ 	.word	0x00000000
.L_5:


//--------------------- .nv.compat                --------------------------
	.section	.nv.compat,"",@"SHT_CUDA_COMPAT_INFO"
	.align	4
        /*0000*/ 	.byte	0x02, 0x09, 0x01, 0x00, 0x02, 0x02, 0x04, 0x00, 0x02, 0x05, 0x05, 0x00, 0x03, 0x07, 0x01, 0x01
        /*0010*/ 	.byte	0x02, 0x03, 0x00, 0x00, 0x02, 0x06, 0x01, 0x00, 0x04, 0x0b, 0x08, 0x00, 0x00, 0x00, 0x00, 0x00
        /*0020*/ 	.byte	0x00, 0x00, 0x00, 0x00


//--------------------- .nv.info.matmul_kernel    --------------------------
	.section	.nv.info.matmul_kernel,"",@"SHT_CUDA_INFO"
	.sectionflags	@""
	.align	4


	//----- nvinfo : EIATTR_CUDA_API_VERSION
	.align		4
        /*0000*/ 	.byte	0x04, 0x37
        /*0002*/ 	.short	(.L_7 - .L_6)
.L_6:
        /*0004*/ 	.word	0x00000082


	//----- nvinfo : EIATTR_KPARAM_INFO
	.align		4
.L_7:
        /*0008*/ 	.byte	0x04, 0x17
        /*000a*/ 	.short	(.L_9 - .L_8)
.L_8:
        /*000c*/ 	.word	0x00000000
        /*0010*/ 	.short	0x000d
        /*0012*/ 	.short	0x0048
        /*0014*/ 	.byte	0x00, 0xf4, 0x21, 0x00


	//----- nvinfo : EIATTR_KPARAM_INFO
	.align		4
.L_9:
        /*0018*/ 	.byte	0x04, 0x17
        /*001a*/ 	.short	(.L_11 - .L_10)
.L_10:
        /*001c*/ 	.word	0x00000000
        /*0020*/ 	.short	0x000c
        /*0022*/ 	.short	0x0040
        /*0024*/ 	.byte	0x00, 0xf4, 0x21, 0x00


	//----- nvinfo : EIATTR_KPARAM_INFO
	.align		4
.L_11:
        /*0028*/ 	.byte	0x04, 0x17
        /*002a*/ 	.short	(.L_13 - .L_12)
.L_12:
        /*002c*/ 	.word	0x00000000
        /*0030*/ 	.short	0x000b
        /*0032*/ 	.short	0x0038
        /*0034*/ 	.byte	0x00, 0xf0, 0x11, 0x00


	//----- nvinfo : EIATTR_KPARAM_INFO
	.align		4
.L_13:
        /*0038*/ 	.byte	0x04, 0x17
        /*003a*/ 	.short	(.L_15 - .L_14)
.L_14:
        /*003c*/ 	.word	0x00000000
        /*0040*/ 	.short	0x000a
        /*0042*/ 	.short	0x0034
        /*0044*/ 	.byte	0x00, 0xf0, 0x11, 0x00


	//----- nvinfo : EIATTR_KPARAM_INFO
	.align		4
.L_15:
        /*0048*/ 	.byte	0x04, 0x17
        /*004a*/ 	.short	(.L_17 - .L_16)
.L_16:
        /*004c*/ 	.word	0x00000000
        /*0050*/ 	.short	0x0009
        /*0052*/ 	.short	0x0030
        /*0054*/ 	.byte	0x00, 0xf0, 0x11, 0x00


	//----- nvinfo : EIATTR_KPARAM_INFO
	.align		4
.L_17:
        /*0058*/ 	.byte	0x04, 0x17
        /*005a*/ 	.short	(.L_19 - .L_18)
.L_18:
        /*005c*/ 	.word	0x00000000
        /*0060*/ 	.short	0x0008
        /*0062*/ 	.short	0x002c
        /*0064*/ 	.byte	0x00, 0xf0, 0x11, 0x00


	//----- nvinfo : EIATTR_KPARAM_INFO
	.align		4
.L_19:
        /*0068*/ 	.byte	0x04, 0x17
        /*006a*/ 	.short	(.L_21 - .L_20)
.L_20:
        /*006c*/ 	.word	0x00000000
        /*0070*/ 	.short	0x0007
        /*0072*/ 	.short	0x0028
        /*0074*/ 	.byte	0x00, 0xf0, 0x11, 0x00


	//----- nvinfo : EIATTR_KPARAM_INFO
	.align		4
.L_21:
        /*0078*/ 	.byte	0x04, 0x17
        /*007a*/ 	.short	(.L_23 - .L_22)
.L_22:
        /*007c*/ 	.word	0x00000000
        /*0080*/ 	.short	0x0006
        /*0082*/ 	.short	0x0024
        /*0084*/ 	.byte	0x00, 0xf0, 0x11, 0x00


	//----- nvinfo : EIATTR_KPARAM_INFO
	.align		4
.L_23:
        /*0088*/ 	.byte	0x04, 0x17
        /*008a*/ 	.short	(.L_25 - .L_24)
.L_24:
        /*008c*/ 	.word	0x00000000
        /*0090*/ 	.short	0x0005
        /*0092*/ 	.short	0x0020
        /*0094*/ 	.byte	0x00, 0xf0, 0x11, 0x00


	//----- nvinfo : EIATTR_KPARAM_INFO
	.align		4
.L_25:
        /*0098*/ 	.byte	0x04, 0x17
        /*009a*/ 	.short	(.L_27 - .L_26)
.L_26:
        /*009c*/ 	.word	0x00000000
        /*00a0*/ 	.short	0x0004
        /*00a2*/ 	.short	0x001c
        /*00a4*/ 	.byte	0x00, 0xf0, 0x11, 0x00


	//----- nvinfo : EIATTR_KPARAM_INFO
	.align		4
.L_27:
        /*00a8*/ 	.byte	0x04, 0x17
        /*00aa*/ 	.short	(.L_29 - .L_28)
.L_28:
        /*00ac*/ 	.word	0x00000000
        /*00b0*/ 	.short	0x0003
        /*00b2*/ 	.short	0x0018
        /*00b4*/ 	.byte	0x00, 0xf0, 0x11, 0x00


	//----- nvinfo : EIATTR_KPARAM_INFO
	.align		4
.L_29:
        /*00b8*/ 	.byte	0x04, 0x17
        /*00ba*/ 	.short	(.L_31 - .L_30)
.L_30:
        /*00bc*/ 	.word	0x00000000
        /*00c0*/ 	.short	0x0002
        /*00c2*/ 	.short	0x0010
        /*00c4*/ 	.byte	0x00, 0xf4, 0x21, 0x00


	//----- nvinfo : EIATTR_KPARAM_INFO
	.align		4
.L_31:
        /*00c8*/ 	.byte	0x04, 0x17
        /*00ca*/ 	.short	(.L_33 - .L_32)
.L_32:
        /*00cc*/ 	.word	0x00000000
        /*00d0*/ 	.short	0x0001
        /*00d2*/ 	.short	0x0008
        /*00d4*/ 	.byte	0x00, 0xf4, 0x21, 0x00


	//----- nvinfo : EIATTR_KPARAM_INFO
	.align		4
.L_33:
        /*00d8*/ 	.byte	0x04, 0x17
        /*00da*/ 	.short	(.L_35 - .L_34)
.L_34:
        /*00dc*/ 	.word	0x00000000
        /*00e0*/ 	.short	0x0000
        /*00e2*/ 	.short	0x0000
        /*00e4*/ 	.byte	0x00, 0xf4, 0x21, 0x00


	//----- nvinfo : EIATTR_EXPLICIT_CLUSTER
	.align		4
.L_35:
        /*00e8*/ 	.byte	0x01, 0x3e
	.zero		2


	//----- nvinfo : EIATTR_CTA_PER_CLUSTER
	.align		4
        /*00ec*/ 	.byte	0x04, 0x3d
        /*00ee*/ 	.short	(.L_37 - .L_36)
.L_36:
        /*00f0*/ 	.word	0x00000002
        /*00f4*/ 	.word	0x00000001
        /*00f8*/ 	.word	0x00000001


	//----- nvinfo : EIATTR_SPARSE_MMA_MASK
	.align		4
.L_37:
        /*00fc*/ 	.byte	0x03, 0x50
        /*00fe*/ 	.short	0x0000


	//----- nvinfo : EIATTR_MAXREG_COUNT
	.align		4
        /*0100*/ 	.byte	0x03, 0x1b
        /*0102*/ 	.short	0x00ff


	//----- nvinfo : EIATTR_NUM_BARRIERS
	.align		4
        /*0104*/ 	.byte	0x02, 0x4c
        /*0106*/ 	.byte	0x01
	.zero		1


	//----- nvinfo : EIATTR_MERCURY_ISA_VERSION
	.align		4
        /*0108*/ 	.byte	0x03, 0x5f
        /*010a*/ 	.short	0x0101


	//----- nvinfo : EIATTR_EXIT_INSTR_OFFSETS
	.align		4
        /*010c*/ 	.byte	0x04, 0x1c
        /*010e*/ 	.short	(.L_39 - .L_38)


	//   ....[0]....
.L_38:
        /*0110*/ 	.word	0x000060d0


	//   ....[1]....
        /*0114*/ 	.word	0x000060f0


	//----- nvinfo : EIATTR_REQNTID
	.align		4
.L_39:
        /*0118*/ 	.byte	0x04, 0x10
        /*011a*/ 	.short	(.L_41 - .L_40)
.L_40:
        /*011c*/ 	.word	0x00000080
        /*0120*/ 	.word	0x00000001
        /*0124*/ 	.word	0x00000001


	//----- nvinfo : EIATTR_CBANK_PARAM_SIZE
	.align		4
.L_41:
        /*0128*/ 	.byte	0x03, 0x19
        /*012a*/ 	.short	0x0050


	//----- nvinfo : EIATTR_PARAM_CBANK
	.align		4
        /*012c*/ 	.byte	0x04, 0x0a
        /*012e*/ 	.short	(.L_43 - .L_42)
	.align		4
.L_42:
        /*0130*/ 	.word	index@(.nv.constant0.matmul_kernel)
        /*0134*/ 	.short	0x0210
        /*0136*/ 	.short	0x0050


	//----- nvinfo : EIATTR_SW_WAR
	.align		4
.L_43:
        /*0138*/ 	.byte	0x04, 0x36
        /*013a*/ 	.short	(.L_45 - .L_44)
.L_44:
        /*013c*/ 	.word	0x00000008
.L_45:


//--------------------- .nv.callgraph             --------------------------
	.section	.nv.callgraph,"",@"SHT_CUDA_CALLGRAPH"
	.align	4
	.sectionentsize	8
	.align		4
        /*0000*/ 	.word	0x00000000
	.align		4
        /*0004*/ 	.word	0xffffffff
	.align		4
        /*0008*/ 	.word	0x00000000
	.align		4
        /*000c*/ 	.word	0xfffffffe
	.align		4
        /*0010*/ 	.word	0x00000000
	.align		4
        /*0014*/ 	.word	0xfffffffd
	.align		4
        /*0018*/ 	.word	0x00000000
	.align		4
        /*001c*/ 	.word	0xfffffffc


//--------------------- .text.matmul_kernel       --------------------------
	.section	.text.matmul_kernel,"ax",@progbits
	.align	128
        .global         matmul_kernel
        .type           matmul_kernel,@function
        .size           matmul_kernel,(.L_x_4 - matmul_kernel)
        .other          matmul_kernel,@"STO_CUDA_ENTRY STV_DEFAULT"
matmul_kernel:
.text.matmul_kernel:
[----:B------:R-:W0:Y:S08]  /*0000*/  LDC R1, c[0x0][0x28] ;  /* 0x00000a00ff017b82 */ /* 0x000e300000000800 */
[----:B------:R-:W1:Y:S01]  /*0010*/  LDC.64 R36, c[0x0][0x228] ;  /* 0x00008a00ff247b82 */ /* 0x000e620000000a00 */
[----:B------:R-:W-:Y:S01]  /*0020*/  UMOV UR6, 0x400 ;  /* 0x0000040000067882 */ /* 0x000fe20000000000 */
[----:B------:R-:W-:Y:S01]  /*0030*/  ULDC.64 UR16, c[0x0][0x208] ;  /* 0x0000820000107ab9 */ /* 0x000fe20000000a00 */
[----:B------:R-:W-:-:S05]  /*0040*/  ULDC UR11, c[0x0][0x230] ;  /* 0x00008c00000b7ab9 */ /* 0x000fca0000000800 */
[----:B------:R-:W2:Y:S08]  /*0050*/  S2UR UR4, SR_CTAID.X ;  /* 0x00000000000479c3 */ /* 0x000eb00000002500 */
[----:B------:R-:W3:Y:S01]  /*0060*/  LDC R177, c[0x0][0x230] ;  /* 0x00008c00ffb17b82 */ /* 0x000ee20000000800 */
[----:B-1----:R-:W-:-:S07]  /*0070*/  VIADD R0, R37, 0x3f ;  /* 0x0000003f25007836 */ /* 0x002fce0000000000 */
[----:B------:R-:W1:Y:S01]  /*0080*/  S2UR UR10, SR_CgaCtaId ;  /* 0x00000000000a79c3 */ /* 0x000e620000008800 */
[----:B------:R-:W-:Y:S02]  /*0090*/  SHF.R.S32.HI R3, RZ, 0x1f, R0 ;  /* 0x0000001fff037819 */ /* 0x000fe40000011400 */
[----:B--2---:R-:W-:Y:S01]  /*00a0*/  I2FP.F32.U32 R5, UR4 ;  /* 0x0000000400057c45 */ /* 0x004fe20008201000 */
[----:B------:R-:W-:Y:S01]  /*00b0*/  ULDC UR4, c[0x0][0x150] ;  /* 0x0000540000047ab9 */ /* 0x000fe20000000800 */
[----:B------:R-:W-:-:S03]  /*00c0*/  LEA.HI R3, R3, R0, RZ, 0x6 ;  /* 0x0000000003037211 */ /* 0x000fc600078f30ff */
[----:B------:R-:W-:Y:S01]  /*00d0*/  FMUL R5, R5, UR4 ;  /* 0x0000000405057c20 */ /* 0x000fe20008400000 */
[----:B------:R-:W-:Y:S01]  /*00e0*/  SHF.R.S32.HI R3, RZ, 0x6, R3 ;  /* 0x00000006ff037819 */ /* 0x000fe20000011403 */
[----:B---3--:R-:W-:-:S04]  /*00f0*/  VIADD R177, R177, 0x3f ;  /* 0x0000003fb1b17836 */ /* 0x008fc80000000000 */
[----:B------:R-:W-:Y:S01]  /*0100*/  IMAD.SHL.U32 R4, R3, 0x8, RZ ;  /* 0x0000000803047824 */ /* 0x000fe200078e00ff */
[----:B------:R-:W2:Y:S04]  /*0110*/  F2I.U32.TRUNC.NTZ R5, R5 ;  /* 0x0000000500057305 */ /* 0x000ea8000020f000 */
[----:B------:R-:W-:Y:S01]  /*0120*/  IABS R7, R4 ;  /* 0x0000000400077213 */ /* 0x000fe20000000000 */
[----:B-1----:R-:W-:Y:S02]  /*0130*/  USHF.L.U32 UR5, UR10, 0x6, URZ ;  /* 0x000000060a057899 */ /* 0x002fe4000800063f */
[----:B------:R-:W-:Y:S01]  /*0140*/  ULEA UR10, UR10, UR6, 0x18 ;  /* 0x000000060a0a7291 */ /* 0x000fe2000f8ec03f */
[----:B------:R-:W1:Y:S01]  /*0150*/  I2F.RP R0, R7 ;  /* 0x0000000700007306 */ /* 0x000e620000209400 */
[----:B------:R-:W-:Y:S01]  /*0160*/  ULOP3.LUT UR5, UR5, 0x40, URZ, 0xc0, !UPT ;  /* 0x0000004005057892 */ /* 0x000fe2000f8ec03f */
[----:B--2---:R-:W-:-:S06]  /*0170*/  IABS R11, R5 ;  /* 0x00000005000b7213 */ /* 0x004fcc0000000000 */
[----:B-1----:R-:W1:Y:S02]  /*0180*/  MUFU.RCP R0, R0 ;  /* 0x0000000000007308 */ /* 0x002e640000001000 */
[----:B-1----:R-:W-:Y:S01]  /*0190*/  VIADD R2, R0, 0xffffffe ;  /* 0x0ffffffe00027836 */ /* 0x002fe20000000000 */
[----:B------:R-:W-:-:S05]  /*01a0*/  IABS R0, R4 ;  /* 0x0000000400007213 */ /* 0x000fca0000000000 */
[----:B------:R1:W2:Y:S01]  /*01b0*/  F2I.FTZ.U32.TRUNC.NTZ R3, R2 ;  /* 0x0000000200037305 */ /* 0x0002a2000021f000 */
[----:B------:R-:W-:Y:S02]  /*01c0*/  IMAD.MOV R0, RZ, RZ, -R0 ;  /* 0x000000ffff007224 */ /* 0x000fe400078e0a00 */
[----:B-1----:R-:W-:Y:S02]  /*01d0*/  IMAD.MOV.U32 R2, RZ, RZ, RZ ;  /* 0x000000ffff027224 */ /* 0x002fe400078e00ff */
[----:B--2---:R-:W-:-:S04]  /*01e0*/  IMAD.MOV R6, RZ, RZ, -R3 ;  /* 0x000000ffff067224 */ /* 0x004fc800078e0a03 */
[----:B------:R-:W-:-:S04]  /*01f0*/  IMAD R9, R6, R7, RZ ;  /* 0x0000000706097224 */ /* 0x000fc800078e02ff */
[----:B------:R-:W-:-:S06]  /*0200*/  IMAD.HI.U32 R2, R3, R9, R2 ;  /* 0x0000000903027227 */ /* 0x000fcc00078e0002 */
[----:B------:R-:W-:-:S04]  /*0210*/  IMAD.HI.U32 R2, R2, R11, RZ ;  /* 0x0000000b02027227 */ /* 0x000fc800078e00ff */
[----:B------:R-:W-:-:S05]  /*0220*/  IMAD R0, R2, R0, R11 ;  /* 0x0000000002007224 */ /* 0x000fca00078e020b */
[----:B------:R-:W-:-:S13]  /*0230*/  ISETP.GT.U32.AND P1, PT, R7, R0, PT ;  /* 0x000000000700720c */ /* 0x000fda0003f24070 */
[----:B------:R-:W-:Y:S02]  /*0240*/  @!P1 IMAD.IADD R0, R0, 0x1, -R7 ;  /* 0x0000000100009824 */ /* 0x000fe400078e0a07 */
[----:B------:R-:W-:Y:S01]  /*0250*/  @!P1 VIADD R2, R2, 0x1 ;  /* 0x0000000102029836 */ /* 0x000fe20000000000 */
[----:B------:R-:W-:Y:S02]  /*0260*/  ISETP.NE.AND P1, PT, R4, RZ, PT ;  /* 0x000000ff0400720c */ /* 0x000fe40003f25270 */
[----:B------:R-:W-:Y:S02]  /*0270*/  ISETP.GE.U32.AND P0, PT, R0, R7, PT ;  /* 0x000000070000720c */ /* 0x000fe40003f06070 */
[----:B------:R-:W-:-:S04]  /*0280*/  LOP3.LUT R0, R5, R4, RZ, 0x3c, !PT ;  /* 0x0000000405007212 */ /* 0x000fc800078e3cff */
[----:B------:R-:W-:Y:S01]  /*0290*/  ISETP.GE.AND P2, PT, R0, RZ, PT ;  /* 0x000000ff0000720c */ /* 0x000fe20003f46270 */
[----:B------:R-:W-:-:S05]  /*02a0*/  VIADD R0, R36, 0x7f ;  /* 0x0000007f24007836 */ /* 0x000fca0000000000 */
[----:B------:R-:W-:Y:S01]  /*02b0*/  SHF.R.S32.HI R3, RZ, 0x1f, R0 ;  /* 0x0000001fff037819 */ /* 0x000fe20000011400 */
[----:B------:R-:W-:-:S03]  /*02c0*/  @P0 VIADD R2, R2, 0x1 ;  /* 0x0000000102020836 */ /* 0x000fc60000000000 */
[----:B------:R-:W-:-:S03]  /*02d0*/  LEA.HI R3, R3, R0, RZ, 0x7 ;  /* 0x0000000003037211 */ /* 0x000fc600078f38ff */
[----:B------:R-:W-:Y:S01]  /*02e0*/  @!P2 IMAD.MOV R2, RZ, RZ, -R2 ;  /* 0x000000ffff02a224 */ /* 0x000fe200078e0a02 */
[----:B------:R-:W-:-:S05]  /*02f0*/  @!P1 LOP3.LUT R2, RZ, R4, RZ, 0x33, !PT ;  /* 0x00000004ff029212 */ /* 0x000fca00078e33ff */
[----:B------:R-:W-:Y:S02]  /*0300*/  IMAD.SHL.U32 R6, R2, 0x8, RZ ;  /* 0x0000000802067824 */ /* 0x000fe400078e00ff */
[----:B------:R-:W-:-:S03]  /*0310*/  IMAD.MOV R2, RZ, RZ, -R2 ;  /* 0x000000ffff027224 */ /* 0x000fc600078e0a02 */
[----:B------:R-:W-:Y:S01]  /*0320*/  LEA.HI.SX32 R3, R3, -R6, 0x19 ;  /* 0x8000000603037211 */ /* 0x000fe200078fcaff */
[----:B------:R-:W-:-:S03]  /*0330*/  IMAD R11, R4, R2, R5 ;  /* 0x00000002040b7224 */ /* 0x000fc600078e0205 */
[----:B------:R-:W-:-:S04]  /*0340*/  VIMNMX R8, R3, 0x8, PT ;  /* 0x0000000803087848 */ /* 0x000fc80003fe0100 */
[-C--:B------:R-:W-:Y:S02]  /*0350*/  IABS R7, R8.reuse ;  /* 0x0000000800077213 */ /* 0x080fe40000000000 */
[----:B------:R-:W-:Y:S02]  /*0360*/  IABS R4, R8 ;  /* 0x0000000800047213 */ /* 0x000fe40000000000 */
[----:B------:R-:W1:Y:S08]  /*0370*/  I2F.RP R0, R7 ;  /* 0x0000000700007306 */ /* 0x000e700000209400 */
[----:B-1----:R-:W1:Y:S02]  /*0380*/  MUFU.RCP R0, R0 ;  /* 0x0000000000007308 */ /* 0x002e640000001000 */
[----:B-1----:R-:W-:-:S02]  /*0390*/  VIADD R3, R0, 0xffffffe ;  /* 0x0ffffffe00037836 */ /* 0x002fc40000000000 */
[----:B------:R-:W-:-:S04]  /*03a0*/  IMAD.MOV R0, RZ, RZ, -R4 ;  /* 0x000000ffff007224 */ /* 0x000fc800078e0a04 */
[----:B------:R-:W1:Y:S02]  /*03b0*/  F2I.FTZ.U32.TRUNC.NTZ R3, R3 ;  /* 0x0000000300037305 */ /* 0x000e64000021f000 */
[----:B-1----:R-:W-:-:S04]  /*03c0*/  IMAD.MOV R9, RZ, RZ, -R3 ;  /* 0x000000ffff097224 */ /* 0x002fc800078e0a03 */
[----:B------:R-:W-:Y:S01]  /*03d0*/  IMAD.MOV.U32 R2, RZ, RZ, R9 ;  /* 0x000000ffff027224 */ /* 0x000fe200078e0009 */
[----:B------:R-:W-:-:S03]  /*03e0*/  IABS R9, R11 ;  /* 0x0000000b00097213 */ /* 0x000fc60000000000 */
[----:B------:R-:W-:Y:S02]  /*03f0*/  IMAD R5, R2, R7, RZ ;  /* 0x0000000702057224 */ /* 0x000fe400078e02ff */
[----:B------:R-:W-:-:S04]  /*0400*/  IMAD.MOV.U32 R2, RZ, RZ, RZ ;  /* 0x000000ffff027224 */ /* 0x000fc800078e00ff */
        /* <DEDUP_REMOVED lines=9> */
[----:B------:R-:W-:Y:S02]  /*04a0*/  ISETP.GE.AND P2, PT, R0, RZ, PT ;  /* 0x000000ff0000720c */ /* 0x000fe40003f46270 */
[----:B------:R-:W1:Y:S05]  /*04b0*/  S2R R0, SR_TID.X ;  /* 0x0000000000007919 */ /* 0x000e6a0000002100 */
[----:B------:R-:W-:Y:S01]  /*04c0*/  @P0 VIADD R2, R2, 0x1 ;  /* 0x0000000102020836 */ /* 0x000fe20000000000 */
[----:B------:R-:W-:-:S05]  /*04d0*/  ISETP.GT.AND P0, PT, R177, 0x3f, PT ;  /* 0x0000003fb100780c */ /* 0x000fca0003f04270 */
[----:B------:R-:W-:Y:S01]  /*04e0*/  @!P2 IMAD.MOV R2, RZ, RZ, -R2 ;  /* 0x000000ffff02a224 */ /* 0x000fe200078e0a02 */
[----:B------:R-:W-:-:S05]  /*04f0*/  @!P1 LOP3.LUT R2, RZ, R8, RZ, 0x33, !PT ;  /* 0x00000008ff029212 */ /* 0x000fca00078e33ff */
[----:B------:R-:W-:Y:S02]  /*0500*/  IMAD.MOV R3, RZ, RZ, -R2 ;  /* 0x000000ffff037224 */ /* 0x000fe400078e0a02 */
[----:B------:R-:W-:Y:S02]  /*0510*/  IMAD.SHL.U32 R24, R2, 0x40, RZ ;  /* 0x0000004002187824 */ /* 0x000fe400078e00ff */
[----:B------:R-:W-:-:S04]  /*0520*/  IMAD R3, R8, R3, R11 ;  /* 0x0000000308037224 */ /* 0x000fc800078e020b */
[----:B------:R-:W-:-:S05]  /*0530*/  IMAD.IADD R3, R6, 0x1, R3 ;  /* 0x0000000106037824 */ /* 0x000fca00078e0203 */
[----:B------:R-:W-:Y:S02]  /*0540*/  R2UR UR4, R3 ;  /* 0x00000000030472ca */ /* 0x000fe400000e0000 */
[----:B-1----:R-:W-:Y:S02]  /*0550*/  SHF.R.U32.HI R97, RZ, 0x6, R0 ;  /* 0x00000006ff617819 */ /* 0x002fe40000011600 */
[C---:B------:R-:W-:Y:S02]  /*0560*/  LOP3.LUT R178, R0.reuse, 0x3f, RZ, 0xc0, !PT ;  /* 0x0000003f00b27812 */ /* 0x040fe400078ec0ff */
[C---:B------:R-:W-:Y:S02]  /*0570*/  LEA.HI R98, R0.reuse, 0xe, RZ, 0x1a ;  /* 0x0000000e00627811 */ /* 0x040fe400078fd0ff */
[C---:B------:R-:W-:Y:S02]  /*0580*/  LEA.HI R99, R0.reuse, 0x1e, RZ, 0x1a ;  /* 0x0000001e00637811 */ /* 0x040fe400078fd0ff */
[----:B------:R-:W-:Y:S01]  /*0590*/  LEA.HI R181, R0, 0x2e, RZ, 0x1a ;  /* 0x0000002e00b57811 */ /* 0x000fe200078fd0ff */
[----:B------:R-:W-:Y:S01]  /*05a0*/  IMAD.IADD R9, R24, 0x1, R98 ;  /* 0x0000000118097824 */ /* 0x000fe200078e0262 */
[----:B------:R-:W-:Y:S01]  /*05b0*/  LEA.HI R179, R0, 0x3e, RZ, 0x1a ;  /* 0x0000003e00b37811 */ /* 0x000fe200078fd0ff */
[----:B------:R-:W-:Y:S01]  /*05c0*/  ULEA UR4, UR4, UR5, 0x7 ;  /* 0x0000000504047291 */ /* 0x000fe2000f8e383f */
[----:B------:R-:W-:Y:S01]  /*05d0*/  SGXT.U32 R97, R97, 0x1 ;  /* 0x000000016161781a */ /* 0x000fe20000000000 */
[----:B------:R-:W-:-:S02]  /*05e0*/  IMAD.IADD R17, R24, 0x1, R99 ;  /* 0x0000000118117824 */ /* 0x000fc400078e0263 */
[----:B------:R-:W-:Y:S01]  /*05f0*/  IMAD.IADD R57, R24, 0x1, R181 ;  /* 0x0000000118397824 */ /* 0x000fe200078e02b5 */
[C---:B------:R-:W-:Y:S01]  /*0600*/  LOP3.LUT R70, R97.reuse, 0x2, RZ, 0xfc, !PT ;  /* 0x0000000261467812 */ /* 0x040fe200078efcff */
[----:B------:R-:W-:Y:S01]  /*0610*/  VIADD R66, R178, UR4 ;  /* 0x00000004b2427c36 */ /* 0x000fe20008000000 */
[C---:B------:R-:W-:Y:S01]  /*0620*/  LOP3.LUT R71, R97.reuse, 0x4, RZ, 0xfc, !PT ;  /* 0x0000000461477812 */ /* 0x040fe200078efcff */
[----:B------:R-:W-:Y:S01]  /*0630*/  IMAD.IADD R65, R24, 0x1, R179 ;  /* 0x0000000118417824 */ /* 0x000fe200078e02b3 */
[C---:B------:R-:W-:Y:S02]  /*0640*/  LOP3.LUT R72, R97.reuse, 0x6, RZ, 0xfc, !PT ;  /* 0x0000000661487812 */ /* 0x040fe400078efcff */
[C---:B------:R-:W-:Y:S02]  /*0650*/  LOP3.LUT R73, R97.reuse, 0x8, RZ, 0xfc, !PT ;  /* 0x0000000861497812 */ /* 0x040fe400078efcff */
[C---:B------:R-:W-:Y:S02]  /*0660*/  LOP3.LUT R74, R97.reuse, 0xa, RZ, 0xfc, !PT ;  /* 0x0000000a614a7812 */ /* 0x040fe400078efcff */
[----:B------:R-:W-:-:S02]  /*0670*/  LOP3.LUT R75, R97, 0xc, RZ, 0xfc, !PT ;  /* 0x0000000c614b7812 */ /* 0x000fc400078efcff */
[C---:B------:R-:W-:Y:S02]  /*0680*/  LOP3.LUT R76, R97.reuse, 0x10, RZ, 0xfc, !PT ;  /* 0x00000010614c7812 */ /* 0x040fe400078efcff */
[C---:B------:R-:W-:Y:S02]  /*0690*/  LOP3.LUT R77, R97.reuse, 0x12, RZ, 0xfc, !PT ;  /* 0x00000012614d7812 */ /* 0x040fe400078efcff */
        /* <DEDUP_REMOVED lines=18> */
[----:B------:R-:W-:Y:S02]  /*07c0*/  LOP3.LUT R96, R97, 0x3c, RZ, 0xfc, !PT ;  /* 0x0000003c61607812 */ /* 0x000fe400078efcff */
[C---:B------:R-:W-:Y:S02]  /*07d0*/  LOP3.LUT R2, R24.reuse, R97, RZ, 0xfc, !PT ;  /* 0x0000006118027212 */ /* 0x040fe400078efcff */
[C-C-:B------:R-:W-:Y:S02]  /*07e0*/  LOP3.LUT R3, R24.reuse, 0x2, R97.reuse, 0xfe, !PT ;  /* 0x0000000218037812 */ /* 0x140fe400078efe61 */
[----:B------:R-:W-:-:S02]  /*07f0*/  LOP3.LUT R4, R24, 0x4, R97, 0xfe, !PT ;  /* 0x0000000418047812 */ /* 0x000fc400078efe61 */
[C-C-:B------:R-:W-:Y:S02]  /*0800*/  LOP3.LUT R5, R24.reuse, 0x6, R97.reuse, 0xfe, !PT ;  /* 0x0000000618057812 */ /* 0x140fe400078efe61 */
[C-C-:B------:R-:W-:Y:S02]  /*0810*/  LOP3.LUT R6, R24.reuse, 0x8, R97.reuse, 0xfe, !PT ;  /* 0x0000000818067812 */ /* 0x140fe400078efe61 */
[C-C-:B------:R-:W-:Y:S02]  /*0820*/  LOP3.LUT R7, R24.reuse, 0xa, R97.reuse, 0xfe, !PT ;  /* 0x0000000a18077812 */ /* 0x140fe400078efe61 */
[C-C-:B------:R-:W-:Y:S02]  /*0830*/  LOP3.LUT R8, R24.reuse, 0xc, R97.reuse, 0xfe, !PT ;  /* 0x0000000c18087812 */ /* 0x140fe400078efe61 */
        /* <DEDUP_REMOVED lines=20> */
[----:B------:R-:W-:Y:S01]  /*0980*/  LOP3.LUT R64, R24, 0x3c, R97, 0xfe, !PT ;  /* 0x0000003c18407812 */ /* 0x000fe200078efe61 */
[----:B0-----:R-:W-:Y:S06]  /*0990*/  @P0 BRA `(.L_x_0) ;  /* 0x0000000000480947 */ /* 0x001fec0003800000 */
[----:B------:R-:W-:Y:S01]  /*09a0*/  IMAD.SHL.U32 R67, R0, 0x8, RZ ;  /* 0x0000000800437824 */ /* 0x000fe200078e00ff */
[----:B------:R-:W-:Y:S02]  /*09b0*/  CS2R R24, SRZ ;  /* 0x0000000000187805 */ /* 0x000fe4000001ff00 */
[----:B------:R-:W-:Y:S02]  /*09c0*/  CS2R R26, SRZ ;  /* 0x00000000001a7805 */ /* 0x000fe4000001ff00 */
[----:B------:R-:W-:Y:S02]  /*09d0*/  CS2R R28, SRZ ;  /* 0x00000000001c7805 */ /* 0x000fe4000001ff00 */
[----:B------:R-:W-:Y:S02]  /*09e0*/  CS2R R30, SRZ ;  /* 0x00000000001e7805 */ /* 0x000fe4000001ff00 */
[----:B------:R-:W-:Y:S02]  /*09f0*/  CS2R R32, SRZ ;  /* 0x0000000000207805 */ /* 0x000fe4000001ff00 */
[----:B------:R-:W-:-:S02]  /*0a00*/  CS2R R34, SRZ ;  /* 0x0000000000227805 */ /* 0x000fc4000001ff00 */
        /* <DEDUP_REMOVED lines=9> */
[----:B------:R-:W-:Y:S01]  /*0aa0*/  CS2R R54, SRZ ;  /* 0x0000000000367805 */ /* 0x000fe2000001ff00 */
[----:B------:R-:W-:Y:S06]  /*0ab0*/  BRA `(.L_x_1) ;  /* 0x0000004000bc7947 */ /* 0x000fec0003800000 */
.L_x_0:
[----:B------:R-:W-:Y:S01]  /*0ac0*/  IABS R24, R37 ;  /* 0x0000002500187213 */ /* 0x000fe20000000000 */
[----:B------:R-:W-:Y:S01]  /*0ad0*/  ULDC UR4, c[0x0][0x240] ;  /* 0x0000900000047ab9 */ /* 0x000fe20000000800 */
[----:B------:R-:W-:Y:S01]  /*0ae0*/  IABS R25, R36 ;  /* 0x0000002400197213 */ /* 0x000fe20000000000 */
[----:B------:R-:W-:Y:S01]  /*0af0*/  ULDC.64 UR12, c[0x0][0x218] ;  /* 0x00008600000c7ab9 */ /* 0x000fe20000000a00 */
[----:B------:R-:W0:Y:S01]  /*0b00*/  I2F.RP R30, R24 ;  /* 0x00000018001e7306 */ /* 0x000e220000209400 */
[----:B------:R-:W-:Y:S01]  /*0b10*/  IABS R41, R61 ;  /* 0x0000003d00297213 */ /* 0x000fe20000000000 */
[----:B------:R-:W1:Y:S01]  /*0b20*/  LDC R140, c[0x0][0x238] ;  /* 0x00008e00ff8c7b82 */ /* 0x000e620000000800 */
[----:B------:R-:W-:Y:S01]  /*0b30*/  IABS R39, R62 ;  /* 0x0000003e00277213 */ /* 0x000fe20000000000 */
[----:B------:R-:W-:Y:S01]  /*0b40*/  ULDC UR5, c[0x0][0x234] ;  /* 0x00008d0000057ab9 */ /* 0x000fe20000000800 */
[----:B------:R-:W-:Y:S01]  /*0b50*/  IABS R43, R60 ;  /* 0x0000003c002b7213 */ /* 0x000fe20000000000 */
[----:B------:R-:W-:Y:S01]  /*0b60*/  ULDC.64 UR8, c[0x0][0x210] ;  /* 0x0000840000087ab9 */ /* 0x000fe20000000a00 */
[----:B------:R-:W-:Y:S01]  /*0b70*/  IABS R45, R58 ;  /* 0x0000003a002d7213 */ /* 0x000fe20000000000 */
[----:B------:R-:W2:Y:S01]  /*0b80*/  I2F.RP R31, R25 ;  /* 0x00000019001f7306 */ /* 0x000ea20000209400 */
[----:B------:R-:W-:Y:S01]  /*0b90*/  IABS R47, R57 ;  /* 0x00000039002f7213 */ /* 0x000fe20000000000 */
[----:B------:R-:W-:Y:S01]  /*0ba0*/  ULDC UR6, c[0x0][0x23c] ;  /* 0x00008f0000067ab9 */ /* 0x000fe20000000800 */
[----:B------:R-:W-:Y:S01]  /*0bb0*/  IABS R49, R56 ;  /* 0x0000003800317213 */ /* 0x000fe20000000000 */
[----:B------:R-:W-:Y:S01]  /*0bc0*/  USHF.L.U32 UR18, UR6, 0x6, URZ ;  /* 0x0000000606127899 */ /* 0x000fe2000800063f */
[----:B------:R-:W-:Y:S01]  /*0bd0*/  IABS R51, R23 ;  /* 0x0000001700337213 */ /* 0x000fe20000000000 */
[----:B------:R-:W-:Y:S01]  /*0be0*/  IMAD R178, R178, UR6, RZ ;  /* 0x00000006b2b27c24 */ /* 0x000fe2000f8e02ff */
[----:B------:R-:W-:Y:S01]  /*0bf0*/  IABS R53, R22 ;  /* 0x0000001600357213 */ /* 0x000fe20000000000 */
[----:B0-----:R-:W0:Y:S01]  /*0c00*/  MUFU.RCP R30, R30 ;  /* 0x0000001e001e7308 */ /* 0x001e220000001000 */
[----:B------:R-:W-:Y:S01]  /*0c10*/  IABS R55, R21 ;  /* 0x0000001500377213 */ /* 0x000fe20000000000 */
[----:B------:R-:W-:Y:S01]  /*0c20*/  UMOV UR7, URZ ;  /* 0x0000003f00077c82 */ /* 0x000fe20008000000 */
[----:B------:R-:W-:-:S02]  /*0c30*/  IABS R67, R20 ;  /* 0x0000001400437213 */ /* 0x000fc40000000000 */
[----:B------:R-:W-:Y:S02]  /*0c40*/  IABS R69, R19 ;  /* 0x0000001300457213 */ /* 0x000fe40000000000 */
[----:B------:R-:W-:Y:S01]  /*0c50*/  IABS R101, R18 ;  /* 0x0000001200657213 */ /* 0x000fe20000000000 */
[----:B--2---:R-:W2:Y:S01]  /*0c60*/  MUFU.RCP R31, R31 ;  /* 0x0000001f001f7308 */ /* 0x004ea20000001000 */
[----:B------:R-:W-:Y:S01]  /*0c70*/  IABS R103, R17 ;  /* 0x0000001100677213 */ /* 0x000fe20000000000 */
[----:B-1----:R-:W-:Y:S01]  /*0c80*/  IMAD R179, R179, R140, RZ ;  /* 0x0000008cb3b37224 */ /* 0x002fe200078e02ff */
[----:B------:R-:W-:Y:S01]  /*0c90*/  IABS R105, R16 ;  /* 0x0000001000697213 */ /* 0x000fe20000000000 */
[-C--:B------:R-:W-:Y:S01]  /*0ca0*/  IMAD R181, R181, R140.reuse, RZ ;  /* 0x0000008cb5b57224 */ /* 0x080fe200078e02ff */
[----:B------:R-:W-:Y:S01]  /*0cb0*/  IABS R107, R15 ;  /* 0x0000000f006b7213 */ /* 0x000fe20000000000 */
[----:B------:R-:W-:Y:S01]  /*0cc0*/  IMAD R99, R99, R140, RZ ;  /* 0x0000008c63637224 */ /* 0x000fe200078e02ff */
[----:B------:R-:W-:Y:S01]  /*0cd0*/  IABS R109, R14 ;  /* 0x0000000e006d7213 */ /* 0x000fe20000000000 */
[----:B------:R-:W-:Y:S01]  /*0ce0*/  IMAD R98, R98, R140, RZ ;  /* 0x0000008c62627224 */ /* 0x000fe200078e02ff */
[----:B------:R-:W-:Y:S01]  /*0cf0*/  IABS R111, R13 ;  /* 0x0000000d006f7213 */ /* 0x000fe20000000000 */
[----:B0-----:R-:W-:Y:S01]  /*0d00*/  VIADD R26, R30, 0xffffffe ;  /* 0x0ffffffe1e1a7836 */ /* 0x001fe20000000000 */
[----:B------:R-:W-:Y:S01]  /*0d10*/  IABS R113, R12 ;  /* 0x0000000c00717213 */ /* 0x000fe20000000000 */
[----:B------:R-:W-:Y:S01]  /*0d20*/  IMAD R97, R97, R140, RZ ;  /* 0x0000008c61617224 */ /* 0x000fe200078e02ff */
[----:B------:R-:W-:Y:S01]  /*0d30*/  IABS R115, R11 ;  /* 0x0000000b00737213 */ /* 0x000fe20000000000 */
[----:B------:R0:W1:Y:S01]  /*0d40*/  F2I.FTZ.U32.TRUNC.NTZ R27, R26 ;  /* 0x0000001a001b7305 */ /* 0x000062000021f000 */
[----:B------:R-:W-:Y:S01]  /*0d50*/  IABS R117, R10 ;  /* 0x0000000a00757213 */ /* 0x000fe20000000000 */
[----:B------:R-:W-:Y:S01]  /*0d60*/  IMAD R96, R96, R140, RZ ;  /* 0x0000008c60607224 */ /* 0x000fe200078e02ff */
[----:B------:R-:W-:Y:S01]  /*0d70*/  IABS R131, R2 ;  /* 0x0000000200837213 */ /* 0x000fe20000000000 */
[----:B--2---:R-:W-:Y:S01]  /*0d80*/  VIADD R28, R31, 0xffffffe ;  /* 0x0ffffffe1f1c7836 */ /* 0x004fe20000000000 */
[----:B------:R-:W-:Y:S01]  /*0d90*/  IABS R31, R65 ;  /* 0x00000041001f7213 */ /* 0x000fe20000000000 */
[----:B------:R-:W-:Y:S01]  /*0da0*/  IMAD R95, R95, R140, RZ ;  /* 0x0000008c5f5f7224 */ /* 0x000fe200078e02ff */
[----:B------:R-:W-:Y:S01]  /*0db0*/  IABS R119, R9 ;  /* 0x0000000900777213 */ /* 0x000fe20000000000 */
[----:B------:R2:W3:Y:S01]  /*0dc0*/  F2I.FTZ.U32.TRUNC.NTZ R29, R28 ;  /* 0x0000001c001d7305 */ /* 0x0004e2000021f000 */
[----:B0-----:R-:W-:Y:S01]  /*0dd0*/  IMAD.MOV.U32 R26, RZ, RZ, RZ ;  /* 0x000000ffff1a7224 */ /* 0x001fe200078e00ff */
[----:B------:R-:W-:Y:S01]  /*0de0*/  IABS R121, R8 ;  /* 0x0000000800797213 */ /* 0x000fe20000000000 */
[-C--:B------:R-:W-:Y:S01]  /*0df0*/  IMAD R94, R94, R140.reuse, RZ ;  /* 0x0000008c5e5e7224 */ /* 0x080fe200078e02ff */
[----:B------:R-:W-:Y:S01]  /*0e00*/  IABS R123, R7 ;  /* 0x00000007007b7213 */ /* 0x000fe20000000000 */
[----:B------:R-:W-:Y:S01]  /*0e10*/  IMAD R93, R93, R140, RZ ;  /* 0x0000008c5d5d7224 */ /* 0x000fe200078e02ff */
[----:B------:R-:W-:Y:S01]  /*0e20*/  IABS R125, R6 ;  /* 0x00000006007d7213 */ /* 0x000fe20000000000 */
[----:B-1----:R-:W-:Y:S01]  /*0e30*/  IMAD.MOV R33, RZ, RZ, -R27 ;  /* 0x000000ffff217224 */ /* 0x002fe200078e0a1b */
[----:B------:R-:W-:Y:S01]  /*0e40*/  IABS R127, R5 ;  /* 0x00000005007f7213 */ /* 0x000fe20000000000 */
[----:B--2---:R-:W-:Y:S01]  /*0e50*/  IMAD.MOV.U32 R28, RZ, RZ, RZ ;  /* 0x000000ffff1c7224 */ /* 0x004fe200078e00ff */
[----:B------:R-:W-:Y:S01]  /*0e60*/  IABS R129, R4 ;  /* 0x0000000400817213 */ /* 0x000fe20000000000 */
[----:B------:R-:W-:Y:S01]  /*0e70*/  IMAD R33, R33, R24, RZ ;  /* 0x0000001821217224 */ /* 0x000fe200078e02ff */
[----:B------:R-:W-:Y:S01]  /*0e80*/  IABS R133, R3 ;  /* 0x0000000300857213 */ /* 0x000fe20000000000 */
[----:B------:R-:W-:-:S02]  /*0e90*/  IMAD R92, R92, R140, RZ ;  /* 0x0000008c5c5c7224 */ /* 0x000fc400078e02ff */
[----:B---3--:R-:W-:Y:S02]  /*0ea0*/  IMAD.MOV R32, RZ, RZ, -R29 ;  /* 0x000000ffff207224 */ /* 0x008fe400078e0a1d */
[----:B------:R-:W-:Y:S01]  /*0eb0*/  IMAD.HI.U32 R26, R27, R33, R26 ;  /* 0x000000211b1a7227 */ /* 0x000fe200078e001a */
[----:B------:R-:W-:-:S03]  /*0ec0*/  IABS R33, R64 ;  /* 0x0000004000217213 */ /* 0x000fc60000000000 */
[----:B------:R-:W-:Y:S02]  /*0ed0*/  IMAD R35, R32, R25, RZ ;  /* 0x0000001920237224 */ /* 0x000fe400078e02ff */
[----:B------:R-:W-:-:S04]  /*0ee0*/  IMAD.HI.U32 R27, R26, R31, RZ ;  /* 0x0000001f1a1b7227 */ /* 0x000fc800078e00ff */
[----:B------:R-:W-:Y:S01]  /*0ef0*/  IMAD.HI.U32 R38, R29, R35, R28 ;  /* 0x000000231d267227 */ /* 0x000fe200078e001c */
[----:B------:R-:W-:-:S03]  /*0f00*/  IABS R35, R63 ;  /* 0x0000003f00237213 */ /* 0x000fc60000000000 */
[----:B------:R-:W-:Y:S02]  /*0f10*/  IMAD.MOV R27, RZ, RZ, -R27 ;  /* 0x000000ffff1b7224 */ /* 0x000fe400078e0a1b */
[----:B------:R-:W-:-:S04]  /*0f20*/  IMAD.HI.U32 R29, R26, R35, RZ ;  /* 0x000000231a1d7227 */ /* 0x000fc800078e00ff */
[----:B------:R-:W-:Y:S02]  /*0f30*/  IMAD R27, R24, R27, R31 ;  /* 0x0000001b181b7224 */ /* 0x000fe400078e021f */
[----:B------:R-:W-:-:S03]  /*0f40*/  IMAD.HI.U32 R28, R26, R33, RZ ;  /* 0x000000211a1c7227 */ /* 0x000fc600078e00ff */
[----:B------:R-:W-:Y:S01]  /*0f50*/  ISETP.GT.U32.AND P0, PT, R24, R27, PT ;  /* 0x0000001b1800720c */ /* 0x000fe20003f04070 */
[----:B------:R-:W-:-:S04]  /*0f60*/  IMAD.HI.U32 R31, R26, R41, RZ ;  /* 0x000000291a1f7227 */ /* 0x000fc800078e00ff */
[----:B------:R-:W-:Y:S02]  /*0f70*/  IMAD.MOV R32, RZ, RZ, -R29 ;  /* 0x000000ffff207224 */ /* 0x000fe400078e0a1d */
[----:B------:R-:W-:-:S04]  /*0f80*/  IMAD.HI.U32 R30, R26, R39, RZ ;  /* 0x000000271a1e7227 */ /* 0x000fc800078e00ff */
[----:B------:R-:W-:Y:S02]  /*0f90*/  IMAD.MOV R28, RZ, RZ, -R28 ;  /* 0x000000ffff1c7224 */ /* 0x000fe400078e0a1c */
[----:B------:R-:W-:Y:S02]  /*0fa0*/  IMAD.MOV R34, RZ, RZ, -R31 ;  /* 0x000000ffff227224 */ /* 0x000fe400078e0a1f */
[C---:B------:R-:W-:Y:S02]  /*0fb0*/  IMAD R31, R24.reuse, R32, R35 ;  /* 0x00000020181f7224 */ /* 0x040fe400078e0223 */
[----:B------:R-:W-:Y:S02]  /*0fc0*/  IMAD.MOV R30, RZ, RZ, -R30 ;  /* 0x000000ffff1e7224 */ /* 0x000fe400078e0a1e */
[C---:B------:R-:W-:Y:S01]  /*0fd0*/  IMAD R29, R24.reuse, R28, R33 ;  /* 0x0000001c181d7224 */ /* 0x040fe200078e0221 */
[C---:B------:R-:W-:Y:S01]  /*0fe0*/  ISETP.GT.U32.AND P1, PT, R24.reuse, R31, PT ;  /* 0x0000001f1800720c */ /* 0x040fe20003f24070 */
[----:B------:R-:W-:Y:S01]  /*0ff0*/  IMAD R35, R24, R34, R41 ;  /* 0x0000002218237224 */ /* 0x000fe200078e0229 */
[----:B------:R-:W-:Y:S01]  /*1000*/  IABS R41, R59 ;  /* 0x0000003b00297213 */ /* 0x000fe20000000000 */
[----:B------:R-:W-:Y:S01]  /*1010*/  IMAD.HI.U32 R28, R26, R43, RZ ;  /* 0x0000002b1a1c7227 */ /* 0x000fe200078e00ff */
[----:B------:R-:W-:-:S02]  /*1020*/  ISETP.GT.U32.AND P5, PT, R24, R29, PT ;  /* 0x0000001d1800720c */ /* 0x000fc40003fa4070 */
[C---:B------:R-:W-:Y:S01]  /*1030*/  ISETP.GT.U32.AND P3, PT, R24.reuse, R35, PT ;  /* 0x000000231800720c */ /* 0x040fe20003f64070 */
[----:B------:R-:W-:Y:S02]  /*1040*/  IMAD R33, R24, R30, R39 ;  /* 0x0000001e18217224 */ /* 0x000fe400078e0227 */
[----:B------:R-:W-:Y:S02]  /*1050*/  IMAD.MOV R39, RZ, RZ, -R28 ;  /* 0x000000ffff277224 */ /* 0x000fe400078e0a1c */
[----:B------:R-:W-:Y:S01]  /*1060*/  IMAD.HI.U32 R28, R26, R41, RZ ;  /* 0x000000291a1c7227 */ /* 0x000fe200078e00ff */
[----:B------:R-:W-:-:S03]  /*1070*/  ISETP.GT.U32.AND P2, PT, R24, R33, PT ;  /* 0x000000211800720c */ /* 0x000fc60003f44070 */
[----:B------:R-:W-:-:S04]  /*1080*/  IMAD.HI.U32 R30, R26, R45, RZ ;  /* 0x0000002d1a1e7227 */ /* 0x000fc800078e00ff */
[----:B------:R-:W-:-:S04]  /*1090*/  IMAD.HI.U32 R32, R26, R47, RZ ;  /* 0x0000002f1a207227 */ /* 0x000fc800078e00ff */
[----:B------:R-:W-:-:S04]  /*10a0*/  IMAD.HI.U32 R34, R26, R49, RZ ;  /* 0x000000311a227227 */ /* 0x000fc800078e00ff */
[----:B------:R-:W-:Y:S02]  /*10b0*/  IMAD.MOV R28, RZ, RZ, -R28 ;  /* 0x000000ffff1c7224 */ /* 0x000fe400078e0a1c */
[----:B------:R-:W-:Y:S02]  /*10c0*/  IMAD.MOV R30, RZ, RZ, -R30 ;  /* 0x000000ffff1e7224 */ /* 0x000fe400078e0a1e */
[----:B------:R-:W-:Y:S02]  /*10d0*/  IMAD.MOV R32, RZ, RZ, -R32 ;  /* 0x000000ffff207224 */ /* 0x000fe400078e0a20 */
[----:B------:R-:W-:Y:S02]  /*10e0*/  IMAD.MOV R34, RZ, RZ, -R34 ;  /* 0x000000ffff227224 */ /* 0x000fe400078e0a22 */
[C---:B------:R-:W-:Y:S02]  /*10f0*/  IMAD R41, R24.reuse, R28, R41 ;  /* 0x0000001c18297224 */ /* 0x040fe400078e0229 */
[----:B------:R-:W-:-:S02]  /*1100*/  IMAD R39, R24, R39, R43 ;  /* 0x0000002718277224 */ /* 0x000fc400078e022b */
[----:B------:R-:W-:-:S03]  /*1110*/  IMAD.HI.U32 R28, R26, R51, RZ ;  /* 0x000000331a1c7227 */ /* 0x000fc600078e00ff */
[C---:B------:R-:W-:Y:S01]  /*1120*/  ISETP.GT.U32.AND P4, PT, R24.reuse, R39, PT ;  /* 0x000000271800720c */ /* 0x040fe20003f84070 */
[C---:B------:R-:W-:Y:S02]  /*1130*/  IMAD R43, R24.reuse, R30, R45 ;  /* 0x0000001e182b7224 */ /* 0x040fe400078e022d */
[C---:B------:R-:W-:Y:S02]  /*1140*/  IMAD R45, R24.reuse, R32, R47 ;  /* 0x00000020182d7224 */ /* 0x040fe400078e022f */
[----:B------:R-:W-:Y:S02]  /*1150*/  IMAD R47, R24, R34, R49 ;  /* 0x00000022182f7224 */ /* 0x000fe400078e0231 */
[----:B------:R-:W-:Y:S02]  /*1160*/  IMAD.MOV R49, RZ, RZ, -R28 ;  /* 0x000000ffff317224 */ /* 0x000fe400078e0a1c */
[----:B------:R-:W-:-:S04]  /*1170*/  IMAD.HI.U32 R28, R26, R53, RZ ;  /* 0x000000351a1c7227 */ /* 0x000fc800078e00ff */
[----:B------:R-:W-:-:S04]  /*1180*/  IMAD.HI.U32 R30, R26, R55, RZ ;  /* 0x000000371a1e7227 */ /* 0x000fc800078e00ff */
[----:B------:R-:W-:-:S04]  /*1190*/  IMAD.HI.U32 R32, R26, R67, RZ ;  /* 0x000000431a207227 */ /* 0x000fc800078e00ff */
[----:B------:R-:W-:-:S04]  /*11a0*/  IMAD.HI.U32 R34, R26, R69, RZ ;  /* 0x000000451a227227 */ /* 0x000fc800078e00ff */
[----:B------:R-:W-:Y:S02]  /*11b0*/  IMAD.MOV R28, RZ, RZ, -R28 ;  /* 0x000000ffff1c7224 */ /* 0x000fe400078e0a1c */
[----:B------:R-:W-:Y:S02]  /*11c0*/  IMAD.MOV R30, RZ, RZ, -R30 ;  /* 0x000000ffff1e7224 */ /* 0x000fe400078e0a1e */
[C---:B------:R-:W-:Y:S02]  /*11d0*/  IMAD R49, R24.reuse, R49, R51 ;  /* 0x0000003118317224 */ /* 0x040fe400078e0233 */
[----:B------:R-:W-:Y:S02]  /*11e0*/  IMAD.MOV R32, RZ, RZ, -R32 ;  /* 0x000000ffff207224 */ /* 0x000fe400078e0a20 */
[----:B------:R-:W-:Y:S02]  /*11f0*/  IMAD.MOV R34, RZ, RZ, -R34 ;  /* 0x000000ffff227224 */ /* 0x000fe400078e0a22 */
[----:B------:R-:W-:-:S02]  /*1200*/  IMAD R51, R24, R28, R53 ;  /* 0x0000001c18337224 */ /* 0x000fc400078e0235 */
[----:B------:R-:W-:-:S04]  /*1210*/  IMAD.HI.U32 R28, R26, R101, RZ ;  /* 0x000000651a1c7227 */ /* 0x000fc800078e00ff */
        /* <DEDUP_REMOVED lines=22> */
[----:B------:R-:W-:Y:S02]  /*1380*/  IMAD.MOV R28, RZ, RZ, -R28 ;  /* 0x000000ffff1c7224 */ /* 0x000fe400078e0a1c */
[----:B------:R-:W-:Y:S02]  /*1390*/  IMAD.MOV R30, RZ, RZ, -R30 ;  /* 0x000000ffff1e7224 */ /* 0x000fe400078e0a1e */
[----:B------:R-:W-:Y:S02]  /*13a0*/  IMAD.MOV R32, RZ, RZ, -R32 ;  /* 0x000000ffff207224 */ /* 0x000fe400078e0a20 */
[C---:B------:R-:W-:Y:S02]  /*13b0*/  IMAD R109, R24.reuse, R109, R111 ;  /* 0x0000006d186d7224 */ /* 0x040fe400078e026f */
[C---:B------:R-:W-:Y:S02]  /*13c0*/  IMAD R111, R24.reuse, R28, R113 ;  /* 0x0000001c186f7224 */ /* 0x040fe400078e0271 */
[----:B------:R-:W-:-:S02]  /*13d0*/  IMAD R113, R24, R30, R115 ;  /* 0x0000001e18717224 */ /* 0x000fc400078e0273 */
[----:B------:R-:W-:Y:S02]  /*13e0*/  IMAD R115, R24, R32, R117 ;  /* 0x0000002018737224 */ /* 0x000fe400078e0275 */
[----:B------:R-:W-:-:S04]  /*13f0*/  IMAD.HI.U32 R32, R26, R131, RZ ;  /* 0x000000831a207227 */ /* 0x000fc800078e00ff */
[----:B------:R-:W-:Y:S02]  /*1400*/  IMAD.MOV R32, RZ, RZ, -R32 ;  /* 0x000000ffff207224 */ /* 0x000fe400078e0a20 */
[--C-:B------:R-:W-:Y:S02]  /*1410*/  @!P0 IMAD.IADD R27, R27, 0x1, -R24.reuse ;  /* 0x000000011b1b8824 */ /* 0x100fe400078e0a18 */
[C---:B------:R-:W-:Y:S02]  /*1420*/  IMAD R131, R24.reuse, R32, R131 ;  /* 0x0000002018837224 */ /* 0x040fe400078e0283 */
[--C-:B------:R-:W-:Y:S01]  /*1430*/  @!P1 IMAD.IADD R31, R31, 0x1, -R24.reuse ;  /* 0x000000011f1f9824 */ /* 0x100fe200078e0a18 */
[C---:B------:R-:W-:Y:S01]  /*1440*/  ISETP.GT.U32.AND P1, PT, R24.reuse, R27, PT ;  /* 0x0000001b1800720c */ /* 0x040fe20003f24070 */
[--C-:B------:R-:W-:Y:S01]  /*1450*/  @!P5 IMAD.IADD R29, R29, 0x1, -R24.reuse ;  /* 0x000000011d1dd824 */ /* 0x100fe200078e0a18 */
[----:B------:R-:W-:Y:S01]  /*1460*/  ISETP.GT.U32.AND P6, PT, R24, R131, PT ;  /* 0x000000831800720c */ /* 0x000fe20003fc4070 */
[----:B------:R-:W-:-:S02]  /*1470*/  @!P2 IMAD.IADD R33, R33, 0x1, -R24 ;  /* 0x000000012121a824 */ /* 0x000fc400078e0a18 */
[--C-:B------:R-:W-:Y:S01]  /*1480*/  @!P3 IMAD.IADD R35, R35, 0x1, -R24.reuse ;  /* 0x000000012323b824 */ /* 0x100fe200078e0a18 */
[C---:B------:R-:W-:Y:S01]  /*1490*/  ISETP.GT.U32.AND P2, PT, R24.reuse, R29, PT ;  /* 0x0000001d1800720c */ /* 0x040fe20003f44070 */
[--C-:B------:R-:W-:Y:S01]  /*14a0*/  @!P4 IMAD.IADD R39, R39, 0x1, -R24.reuse ;  /* 0x000000012727c824 */ /* 0x100fe200078e0a18 */
[----:B------:R-:W-:Y:S01]  /*14b0*/  ISETP.GT.U32.AND P3, PT, R24, R31, PT ;  /* 0x0000001f1800720c */ /* 0x000fe20003f64070 */
[----:B------:R-:W-:Y:S01]  /*14c0*/  IMAD.HI.U32 R34, R26, R119, RZ ;  /* 0x000000771a227227 */ /* 0x000fe200078e00ff */
[C---:B------:R-:W-:Y:S02]  /*14d0*/  ISETP.GT.U32.AND P4, PT, R24.reuse, R33, PT ;  /* 0x000000211800720c */ /* 0x040fe40003f84070 */
[C---:B------:R-:W-:Y:S01]  /*14e0*/  ISETP.GT.U32.AND P5, PT, R24.reuse, R35, PT ;  /* 0x000000231800720c */ /* 0x040fe20003fa4070 */
[--C-:B------:R-:W-:Y:S01]  /*14f0*/  @!P1 IMAD.IADD R27, R27, 0x1, -R24.reuse ;  /* 0x000000011b1b9824 */ /* 0x100fe200078e0a18 */
[C---:B------:R-:W-:Y:S01]  /*1500*/  ISETP.GT.U32.AND P1, PT, R24.reuse, R43, PT ;  /* 0x0000002b1800720c */ /* 0x040fe20003f24070 */
[----:B------:R-:W-:Y:S01]  /*1510*/  @!P6 IMAD.IADD R131, R131, 0x1, -R24 ;  /* 0x000000018383e824 */ /* 0x000fe200078e0a18 */
[----:B------:R-:W-:Y:S01]  /*1520*/  ISETP.GT.U32.AND P6, PT, R24, R39, PT ;  /* 0x000000271800720c */ /* 0x000fe20003fc4070 */
[----:B------:R-:W-:-:S02]  /*1530*/  IMAD.MOV R34, RZ, RZ, -R34 ;  /* 0x000000ffff227224 */ /* 0x000fc400078e0a22 */
[--C-:B------:R-:W-:Y:S01]  /*1540*/  @!P2 IMAD.IADD R29, R29, 0x1, -R24.reuse ;  /* 0x000000011d1da824 */ /* 0x100fe200078e0a18 */
[C---:B------:R-:W-:Y:S01]  /*1550*/  ISETP.GT.U32.AND P0, PT, R24.reuse, R131, PT ;  /* 0x000000831800720c */ /* 0x040fe20003f04070 */
        /* <DEDUP_REMOVED lines=8> */
[----:B------:R-:W-:Y:S01]  /*15e0*/  @!P6 IMAD.IADD R39, R39, 0x1, -R24 ;  /* 0x000000012727e824 */ /* 0x000fe200078e0a18 */
[----:B------:R-:W-:Y:S01]  /*15f0*/  ISETP.GT.U32.AND P5, PT, R24, R51, PT ;  /* 0x000000331800720c */ /* 0x000fe20003fa4070 */
[----:B------:R-:W-:Y:S01]  /*1600*/  IMAD.HI.U32 R28, R26, R121, RZ ;  /* 0x000000791a1c7227 */ /* 0x000fe200078e00ff */
[----:B------:R-:W-:-:S03]  /*1610*/  ISETP.GT.U32.AND P6, PT, R24, R53, PT ;  /* 0x000000351800720c */ /* 0x000fc60003fc4070 */
        /* <DEDUP_REMOVED lines=16> */
[C---:B------:R-:W-:Y:S01]  /*1720*/  ISETP.GT.U32.AND P2, PT, R24.reuse, R47, PT ;  /* 0x0000002f1800720c */ /* 0x040fe20003f44070 */
[--C-:B------:R-:W-:Y:S01]  /*1730*/  @!P3 IMAD.IADD R101, R101, 0x1, -R24.reuse ;  /* 0x000000016565b824 */ /* 0x100fe200078e0a18 */
[C---:B------:R-:W-:Y:S01]  /*1740*/  ISETP.GT.U32.AND P6, PT, R24.reuse, R41, PT ;  /* 0x000000291800720c */ /* 0x040fe20003fc4070 */
[----:B------:R-:W-:Y:S01]  /*1750*/  @!P4 IMAD.IADD R103, R103, 0x1, -R24 ;  /* 0x000000016767c824 */ /* 0x000fe200078e0a18 */
[C---:B------:R-:W-:Y:S01]  /*1760*/  ISETP.GT.U32.AND P3, PT, R24.reuse, R49, PT ;  /* 0x000000311800720c */ /* 0x040fe20003f64070 */
[C---:B------:R-:W-:Y:S01]  /*1770*/  IMAD R117, R24.reuse, R34, R119 ;  /* 0x0000002218757224 */ /* 0x040fe200078e0277 */
[----:B------:R-:W-:Y:S01]  /*1780*/  ISETP.GT.U32.AND P4, PT, R24, R51, PT ;  /* 0x000000331800720c */ /* 0x000fe20003f84070 */
[----:B------:R-:W-:-:S02]  /*1790*/  IMAD.MOV R119, RZ, RZ, -R28 ;  /* 0x000000ffff777224 */ /* 0x000fc400078e0a1c */
[----:B------:R-:W-:-:S04]  /*17a0*/  IMAD.HI.U32 R28, R26, R123, RZ ;  /* 0x0000007b1a1c7227 */ /* 0x000fc800078e00ff */
[--C-:B------:R-:W-:Y:S01]  /*17b0*/  @!P0 IMAD.IADD R55, R55, 0x1, -R24.reuse ;  /* 0x0000000137378824 */ /* 0x100fe200078e0a18 */
[C---:B------:R-:W-:Y:S01]  /*17c0*/  ISETP.GT.U32.AND P0, PT, R24.reuse, R43, PT ;  /* 0x0000002b1800720c */ /* 0x040fe20003f04070 */
[C---:B------:R-:W-:Y:S02]  /*17d0*/  IMAD R119, R24.reuse, R119, R121 ;  /* 0x0000007718777224 */ /* 0x040fe400078e0279 */
[----:B------:R-:W-:Y:S01]  /*17e0*/  @!P1 IMAD.IADD R45, R45, 0x1, -R24 ;  /* 0x000000012d2d9824 */ /* 0x000fe200078e0a18 */
[----:B------:R-:W-:Y:S01]  /*17f0*/  ISETP.GT.U32.AND P1, PT, R24, R67, PT ;  /* 0x000000431800720c */ /* 0x000fe20003f24070 */
[----:B------:R-:W-:-:S04]  /*1800*/  IMAD.HI.U32 R30, R26, R125, RZ ;  /* 0x0000007d1a1e7227 */ /* 0x000fc800078e00ff */
[----:B------:R-:W-:Y:S02]  /*1810*/  IMAD.MOV R121, RZ, RZ, -R28 ;  /* 0x000000ffff797224 */ /* 0x000fe400078e0a1c */
[----:B------:R-:W-:-:S04]  /*1820*/  IMAD.HI.U32 R28, R26, R127, RZ ;  /* 0x0000007f1a1c7227 */ /* 0x000fc800078e00ff */
[----:B------:R-:W-:Y:S02]  /*1830*/  IMAD.MOV R30, RZ, RZ, -R30 ;  /* 0x000000ffff1e7224 */ /* 0x000fe400078e0a1e */
[--C-:B------:R-:W-:Y:S02]  /*1840*/  @!P5 IMAD.IADD R105, R105, 0x1, -R24.reuse ;  /* 0x000000016969d824 */ /* 0x100fe400078e0a18 */
[----:B------:R-:W-:Y:S01]  /*1850*/  @!P6 IMAD.IADD R41, R41, 0x1, -R24 ;  /* 0x000000012929e824 */ /* 0x000fe200078e0a18 */
[C---:B------:R-:W-:Y:S01]  /*1860*/  ISETP.GT.U32.AND P6, PT, R24.reuse, R53, PT ;  /* 0x000000351800720c */ /* 0x040fe20003fc4070 */
[----:B------:R-:W-:Y:S01]  /*1870*/  IMAD.MOV R28, RZ, RZ, -R28 ;  /* 0x000000ffff1c7224 */ /* 0x000fe200078e0a1c */
[C---:B------:R-:W-:Y:S01]  /*1880*/  ISETP.GT.U32.AND P5, PT, R24.reuse, R105, PT ;  /* 0x000000691800720c */ /* 0x040fe20003fa4070 */
[----:B------:R-:W-:Y:S01]  /*1890*/  @!P0 IMAD.IADD R43, R43, 0x1, -R24 ;  /* 0x000000012b2b8824 */ /* 0x000fe200078e0a18 */
[C---:B------:R-:W-:Y:S01]  /*18a0*/  ISETP.GT.U32.AND P0, PT, R24.reuse, R55, PT ;  /* 0x000000371800720c */ /* 0x040fe20003f04070 */
[----:B------:R-:W-:-:S02]  /*18b0*/  IMAD R121, R24, R121, R123 ;  /* 0x0000007918797224 */ /* 0x000fc400078e027b */
[--C-:B------:R-:W-:Y:S01]  /*18c0*/  @!P2 IMAD.IADD R47, R47, 0x1, -R24.reuse ;  /* 0x000000012f2fa824 */ /* 0x100fe200078e0a18 */
[C---:B------:R-:W-:Y:S01]  /*18d0*/  ISETP.GT.U32.AND P2, PT, R24.reuse, R69, PT ;  /* 0x000000451800720c */ /* 0x040fe20003f44070 */
[--C-:B------:R-:W-:Y:S01]  /*18e0*/  @!P3 IMAD.IADD R49, R49, 0x1, -R24.reuse ;  /* 0x000000013131b824 */ /* 0x100fe200078e0a18 */
[C---:B------:R-:W-:Y:S01]  /*18f0*/  ISETP.GT.U32.AND P3, PT, R24.reuse, R101, PT ;  /* 0x000000651800720c */ /* 0x040fe20003f64070 */
[----:B------:R-:W-:Y:S01]  /*1900*/  @!P4 IMAD.IADD R51, R51, 0x1, -R24 ;  /* 0x000000013333c824 */ /* 0x000fe200078e0a18 */
[C---:B------:R-:W-:Y:S01]  /*1910*/  ISETP.GT.U32.AND P4, PT, R24.reuse, R103, PT ;  /* 0x000000671800720c */ /* 0x040fe20003f84070 */
[C---:B------:R-:W-:Y:S01]  /*1920*/  IMAD R123, R24.reuse, R30, R125 ;  /* 0x0000001e187b7224 */ /* 0x040fe200078e027d */
[----:B------:R-:W-:Y:S01]  /*1930*/  IABS R30, R66 ;  /* 0x00000042001e7213 */ /* 0x000fe20000000000 */
[----:B------:R-:W-:Y:S02]  /*1940*/  IMAD R125, R24, R28, R127 ;  /* 0x0000001c187d7224 */ /* 0x000fe400078e027f */
[----:B------:R-:W-:-:S04]  /*1950*/  IMAD.HI.U32 R28, R26, R129, RZ ;  /* 0x000000811a1c7227 */ /* 0x000fc800078e00ff */
[----:B------:R-:W-:Y:S01]  /*1960*/  @!P1 IMAD.IADD R67, R67, 0x1, -R24 ;  /* 0x0000000143439824 */ /* 0x000fe200078e0a18 */
[C---:B------:R-:W-:Y:S01]  /*1970*/  ISETP.GT.U32.AND P1, PT, R24.reuse, R111, PT ;  /* 0x0000006f1800720c */ /* 0x040fe20003f24070 */
[----:B------:R-:W-:Y:S02]  /*1980*/  IMAD.MOV R28, RZ, RZ, -R28 ;  /* 0x000000ffff1c7224 */ /* 0x000fe400078e0a1c */
[----:B------:R-:W-:Y:S01]  /*1990*/  @!P6 IMAD.IADD R53, R53, 0x1, -R24 ;  /* 0x000000013535e824 */ /* 0x000fe200078e0a18 */
[C---:B------:R-:W-:Y:S01]  /*19a0*/  ISETP.GT.U32.AND P6, PT, R24.reuse, R107, PT ;  /* 0x0000006b1800720c */ /* 0x040fe20003fc4070 */
[C---:B------:R-:W-:Y:S02]  /*19b0*/  IMAD R127, R24.reuse, R28, R129 ;  /* 0x0000001c187f7224 */ /* 0x040fe400078e0281 */
[----:B------:R-:W-:Y:S02]  /*19c0*/  IMAD.MOV.U32 R28, RZ, RZ, R30 ;  /* 0x000000ffff1c7224 */ /* 0x000fe400078e001e */
        /* <DEDUP_REMOVED lines=10> */
[----:B------:R-:W-:-:S04]  /*1a70*/  IMAD.HI.U32 R26, R26, R133, RZ ;  /* 0x000000851a1a7227 */ /* 0x000fc800078e00ff */
[----:B------:R-:W-:-:S04]  /*1a80*/  IMAD.HI.U32 R38, R38, R28, RZ ;  /* 0x0000001c26267227 */ /* 0x000fc800078e00ff */
[----:B------:R-:W-:Y:S02]  /*1a90*/  IMAD.MOV R26, RZ, RZ, -R26 ;  /* 0x000000ffff1a7224 */ /* 0x000fe400078e0a1a */
[----:B------:R-:W-:Y:S02]  /*1aa0*/  IMAD.MOV R38, RZ, RZ, -R38 ;  /* 0x000000ffff267224 */ /* 0x000fe400078e0a26 */
[----:B------:R-:W-:Y:S01]  /*1ab0*/  @!P1 IMAD.IADD R111, R111, 0x1, -R24 ;  /* 0x000000016f6f9824 */ /* 0x000fe200078e0a18 */
[C---:B------:R-:W-:Y:S01]  /*1ac0*/  ISETP.GT.U32.AND P1, PT, R24.reuse, R125, PT ;  /* 0x0000007d1800720c */ /* 0x040fe20003f24070 */
[C---:B------:R-:W-:Y:S01]  /*1ad0*/  IMAD R129, R24.reuse, R26, R133 ;  /* 0x0000001a18817224 */ /* 0x040fe200078e0285 */
[----:B------:R-:W-:Y:S01]  /*1ae0*/  SHF.R.S32.HI R26, RZ, 0x1f, R177 ;  /* 0x0000001fff1a7819 */ /* 0x000fe200000114b1 */
[----:B------:R-:W-:Y:S02]  /*1af0*/  IMAD R28, R25, R38, R28 ;  /* 0x00000026191c7224 */ /* 0x000fe400078e021c */
        /* <DEDUP_REMOVED lines=35> */
[----:B------:R-:W-:Y:S01]  /*1d30*/  ISETP.GT.U32.AND P3, PT, R25, R28, PT ;  /* 0x0000001c1900720c */ /* 0x000fe20003f64070 */
[--C-:B------:R-:W-:Y:S01]  /*1d40*/  @!P4 IMAD.IADD R119, R119, 0x1, -R24.reuse ;  /* 0x000000017777c824 */ /* 0x100fe200078e0a18 */
[----:B------:R-:W-:Y:S01]  /*1d50*/  ISETP.GE.AND P4, PT, R65, RZ, PT ;  /* 0x000000ff4100720c */ /* 0x000fe20003f86270 */
[--C-:B------:R-:W-:Y:S01]  /*1d60*/  @!P5 IMAD.IADD R121, R121, 0x1, -R24.reuse ;  /* 0x000000017979d824 */ /* 0x100fe200078e0a18 */
[----:B------:R-:W-:Y:S01]  /*1d70*/  ISETP.GE.AND P5, PT, R64, RZ, PT ;  /* 0x000000ff4000720c */ /* 0x000fe20003fa6270 */
[--C-:B------:R-:W-:Y:S01]  /*1d80*/  @!P1 IMAD.IADD R125, R125, 0x1, -R24.reuse ;  /* 0x000000017d7d9824 */ /* 0x100fe200078e0a18 */
[----:B------:R-:W-:Y:S01]  /*1d90*/  ISETP.GE.AND P1, PT, R62, RZ, PT ;  /* 0x000000ff3e00720c */ /* 0x000fe20003f26270 */
[--C-:B------:R-:W-:Y:S01]  /*1da0*/  @!P6 IMAD.IADD R129, R129, 0x1, -R24.reuse ;  /* 0x000000018181e824 */ /* 0x100fe200078e0a18 */
[----:B------:R-:W-:Y:S01]  /*1db0*/  ISETP.NE.AND P6, PT, R36, RZ, PT ;  /* 0x000000ff2400720c */ /* 0x000fe20003fc5270 */
[--C-:B------:R-:W-:Y:S01]  /*1dc0*/  @!P0 IMAD.IADD R123, R123, 0x1, -R24.reuse ;  /* 0x000000017b7b8824 */ /* 0x100fe200078e0a18 */
[----:B------:R-:W-:Y:S01]  /*1dd0*/  ISETP.GE.AND P0, PT, R63, RZ, PT ;  /* 0x000000ff3f00720c */ /* 0x000fe20003f06270 */
[----:B------:R-:W-:Y:S01]  /*1de0*/  @!P2 IMAD.IADD R127, R127, 0x1, -R24 ;  /* 0x000000017f7fa824 */ /* 0x000fe200078e0a18 */
[----:B------:R-:W-:Y:S01]  /*1df0*/  ISETP.GE.AND P2, PT, R61, RZ, PT ;  /* 0x000000ff3d00720c */ /* 0x000fe20003f46270 */
[----:B------:R-:W-:Y:S01]  /*1e00*/  @!P3 IMAD.IADD R28, R28, 0x1, -R25 ;  /* 0x000000011c1cb824 */ /* 0x000fe200078e0a19 */
[----:B------:R-:W-:Y:S01]  /*1e10*/  ISETP.GE.AND P3, PT, R60, RZ, PT ;  /* 0x000000ff3c00720c */ /* 0x000fe20003f66270 */
[----:B------:R-:W-:Y:S01]  /*1e20*/  @!P4 IMAD.MOV R27, RZ, RZ, -R27 ;  /* 0x000000ffff1bc224 */ /* 0x000fe200078e0a1b */
[----:B------:R-:W-:Y:S01]  /*1e30*/  ISETP.GE.AND P4, PT, R59, RZ, PT ;  /* 0x000000ff3b00720c */ /* 0x000fe20003f86270 */
[----:B------:R-:W-:Y:S01]  /*1e40*/  @!P5 IMAD.MOV R29, RZ, RZ, -R29 ;  /* 0x000000ffff1dd224 */ /* 0x000fe200078e0a1d */
[----:B------:R-:W-:Y:S01]  /*1e50*/  ISETP.GE.AND P5, PT, R58, RZ, PT ;  /* 0x000000ff3a00720c */ /* 0x000fe20003fa6270 */
[----:B------:R-:W-:Y:S01]  /*1e60*/  @!P1 IMAD.MOV R33, RZ, RZ, -R33 ;  /* 0x000000ffff219224 */ /* 0x000fe200078e0a21 */
[----:B------:R-:W-:Y:S01]  /*1e70*/  ISETP.GE.AND P1, PT, R56, RZ, PT ;  /* 0x000000ff3800720c */ /* 0x000fe20003f26270 */
[-C--:B------:R-:W-:Y:S01]  /*1e80*/  IMAD R91, R91, R140.reuse, RZ ;  /* 0x0000008c5b5b7224 */ /* 0x080fe200078e02ff */
[----:B------:R-:W-:Y:S01]  /*1e90*/  LOP3.LUT R24, RZ, R37, RZ, 0x33, !PT ;  /* 0x00000025ff187212 */ /* 0x000fe200078e33ff */
[----:B------:R-:W-:Y:S01]  /*1ea0*/  @!P0 IMAD.MOV R31, RZ, RZ, -R31 ;  /* 0x000000ffff1f8224 */ /* 0x000fe200078e0a1f */
[----:B------:R-:W-:Y:S01]  /*1eb0*/  ISETP.GE.AND P0, PT, R57, RZ, PT ;  /* 0x000000ff3900720c */ /* 0x000fe20003f06270 */
        /* <DEDUP_REMOVED lines=11> */
[----:B------:R-:W-:Y:S01]  /*1f70*/  LEA.HI R177, R26, R177, RZ, 0x6 ;  /* 0x000000b11ab17211 */ /* 0x000fe200078f30ff */
        /* <DEDUP_REMOVED lines=13> */
[----:B------:R-:W-:Y:S01]  /*2050*/  SHF.R.S32.HI R177, RZ, 0x6, R177 ;  /* 0x00000006ffb17819 */ /* 0x000fe200000114b1 */
        /* <DEDUP_REMOVED lines=12> */
[----:B------:R-:W-:-:S02]  /*2120*/  IMAD R88, R88, R140, RZ ;  /* 0x0000008c58587224 */ /* 0x000fc400078e02ff */
        /* <DEDUP_REMOVED lines=11> */
[----:B------:R-:W-:Y:S01]  /*21e0*/  ISETP.NE.AND P1, PT, R37, RZ, PT ;  /* 0x000000ff2500720c */ /* 0x000fe20003f25270 */
[----:B------:R-:W-:-:S02]  /*21f0*/  IMAD R87, R87, R140, RZ ;  /* 0x0000008c57577224 */ /* 0x000fc400078e02ff */
[----:B------:R-:W-:Y:S01]  /*2200*/  @!P0 IMAD.MOV R121, RZ, RZ, -R121 ;  /* 0x000000ffff798224 */ /* 0x000fe200078e0a79 */
[----:B------:R-:W-:Y:S01]  /*2210*/  SEL R35, R24, R35, !P1 ;  /* 0x0000002318237207 */ /* 0x000fe20004800000 */
[----:B------:R-:W-:Y:S01]  /*2220*/  @!P2 IMAD.MOV R125, RZ, RZ, -R125 ;  /* 0x000000ffff7da224 */ /* 0x000fe200078e0a7d */
[----:B------:R-:W-:Y:S01]  /*2230*/  ISETP.GE.AND P0, PT, R66, RZ, PT ;  /* 0x000000ff4200720c */ /* 0x000fe20003f06270 */
[----:B------:R-:W-:Y:S01]  /*2240*/  @!P3 IMAD.MOV R127, RZ, RZ, -R127 ;  /* 0x000000ffff7fb224 */ /* 0x000fe200078e0a7f */
[C---:B------:R-:W-:Y:S01]  /*2250*/  SEL R27, R24.reuse, R27, !P1 ;  /* 0x0000001b181b7207 */ /* 0x040fe20004800000 */
[----:B------:R-:W-:Y:S01]  /*2260*/  @!P4 IMAD.MOV R129, RZ, RZ, -R129 ;  /* 0x000000ffff81c224 */ /* 0x000fe200078e0a81 */
[C---:B------:R-:W-:Y:S01]  /*2270*/  SEL R29, R24.reuse, R29, !P1 ;  /* 0x0000001d181d7207 */ /* 0x040fe20004800000 */
[----:B------:R-:W-:Y:S01]  /*2280*/  @!P5 IMAD.MOV R131, RZ, RZ, -R131 ;  /* 0x000000ffff83d224 */ /* 0x000fe200078e0a83 */
[C---:B------:R-:W-:Y:S01]  /*2290*/  SEL R31, R24.reuse, R31, !P1 ;  /* 0x0000001f181f7207 */ /* 0x040fe20004800000 */
[----:B------:R-:W-:Y:S01]  /*22a0*/  IMAD R35, R35, UR4, RZ ;  /* 0x0000000423237c24 */ /* 0x000fe2000f8e02ff */
        /* <DEDUP_REMOVED lines=54> */
[----:B------:R-:W-:Y:S01]  /*2610*/  SEL R24, R24, R131, !P1 ;  /* 0x0000008318187207 */ /* 0x000fe20004800000 */
[----:B------:R-:W-:Y:S01]  /*2620*/  IMAD R131, R107, UR4, RZ ;  /* 0x000000046b837c24 */ /* 0x000fe2000f8e02ff */
[----:B------:R-:W-:Y:S01]  /*2630*/  SHF.R.S32.HI R114, RZ, 0x1f, R35 ;  /* 0x0000001fff727819 */ /* 0x000fe20000011423 */
[----:B------:R-:W-:Y:S01]  /*2640*/  IMAD R165, R129, UR4, RZ ;  /* 0x0000000481a57c24 */ /* 0x000fe2000f8e02ff */
[----:B------:R-:W-:Y:S01]  /*2650*/  IADD3 R103, P1, R35, UR12, RZ ;  /* 0x0000000c23677c10 */ /* 0x000fe2000ff3e0ff */
[----:B------:R-:W-:Y:S01]  /*2660*/  IMAD R161, R125, UR4, RZ ;  /* 0x000000047da17c24 */ /* 0x000fe2000f8e02ff */
[----:B------:R-:W-:Y:S01]  /*2670*/  SHF.R.S32.HI R106, RZ, 0x1f, R27 ;  /* 0x0000001fff6a7819 */ /* 0x000fe2000001141b */
[----:B------:R-:W-:Y:S01]  /*2680*/  IMAD R163, R127, UR4, RZ ;  /* 0x000000047fa37c24 */ /* 0x000fe2000f8e02ff */
[----:B------:R-:W-:Y:S01]  /*2690*/  IADD3 R68, P5, R27, UR12, RZ ;  /* 0x0000000c1b447c10 */ /* 0x000fe2000ffbe0ff */
[----:B------:R-:W-:Y:S01]  /*26a0*/  IMAD R24, R24, UR4, RZ ;  /* 0x0000000418187c24 */ /* 0x000fe2000f8e02ff */
[----:B------:R-:W-:Y:S01]  /*26b0*/  SHF.R.S32.HI R108, RZ, 0x1f, R29 ;  /* 0x0000001fff6c7819 */ /* 0x000fe2000001141d */
[----:B------:R-:W-:Y:S01]  /*26c0*/  USHF.R.U32.HI UR4, URZ, 0x4, UR10 ;  /* 0x000000043f047899 */ /* 0x000fe2000801160a */
[----:B------:R-:W-:-:S02]  /*26d0*/  IADD3 R100, P4, R29, UR12, RZ ;  /* 0x0000000c1d647c10 */ /* 0x000fc4000ff9e0ff */
[----:B------:R-:W-:Y:S02]  /*26e0*/  CS2R R34, SRZ ;  /* 0x0000000000227805 */ /* 0x000fe4000001ff00 */
[----:B------:R-:W-:Y:S01]  /*26f0*/  SHF.R.S32.HI R110, RZ, 0x1f, R31 ;  /* 0x0000001fff6e7819 */ /* 0x000fe2000001141f */
[----:B------:R-:W-:Y:S01]  /*2700*/  USGXT.U32 UR4, UR4, 0xe ;  /* 0x0000000e0404789a */ /* 0x000fe20008000000 */
[----:B------:R-:W-:Y:S01]  /*2710*/  IADD3 R101, P3, R31, UR12, RZ ;  /* 0x0000000c1f657c10 */ /* 0x000fe2000ff7e0ff */
[-C--:B------:R-:W-:Y:S01]  /*2720*/  IMAD R86, R86, R140.reuse, RZ ;  /* 0x0000008c56567224 */ /* 0x080fe200078e02ff */
[----:B------:R-:W-:Y:S01]  /*2730*/  SHF.R.S32.HI R112, RZ, 0x1f, R33 ;  /* 0x0000001fff707819 */ /* 0x000fe20000011421 */
[----:B------:R-:W-:Y:S01]  /*2740*/  IMAD R85, R85, R140, RZ ;  /* 0x0000008c55557224 */ /* 0x000fe200078e02ff */
[----:B------:R-:W-:Y:S02]  /*2750*/  IADD3 R102, P2, R33, UR12, RZ ;  /* 0x0000000c21667c10 */ /* 0x000fe4000ff5e0ff */
[----:B------:R-:W-:-:S02]  /*2760*/  CS2R R32, SRZ ;  /* 0x0000000000207805 */ /* 0x000fc4000001ff00 */
[----:B------:R-:W-:Y:S01]  /*2770*/  IADD3.X R114, R114, UR13, RZ, P1, !PT ;  /* 0x0000000d72727c10 */ /* 0x000fe20008ffe4ff */
[-C--:B------:R-:W-:Y:S01]  /*2780*/  IMAD R84, R84, R140.reuse, RZ ;  /* 0x0000008c54547224 */ /* 0x080fe200078e02ff */
[----:B------:R-:W-:Y:S01]  /*2790*/  SHF.R.S32.HI R128, RZ, 0x1f, R51 ;  /* 0x0000001fff807819 */ /* 0x000fe20000011433 */
[----:B------:R-:W-:Y:S01]  /*27a0*/  IMAD R83, R83, R140, RZ ;  /* 0x0000008c53537224 */ /* 0x000fe200078e02ff */
[----:B------:R-:W-:Y:S02]  /*27b0*/  IADD3 R115, P1, R51, UR12, RZ ;  /* 0x0000000c33737c10 */ /* 0x000fe4000ff3e0ff */
[----:B------:R-:W-:Y:S02]  /*27c0*/  CS2R R50, SRZ ;  /* 0x0000000000327805 */ /* 0x000fe4000001ff00 */
[----:B------:R-:W-:Y:S02]  /*27d0*/  @!P6 LOP3.LUT R28, RZ, R36, RZ, 0x33, !PT ;  /* 0x00000024ff1ce212 */ /* 0x000fe400078e33ff */
[----:B------:R-:W-:-:S02]  /*27e0*/  CS2R R36, SRZ ;  /* 0x0000000000247805 */ /* 0x000fc4000001ff00 */
[----:B------:R-:W-:Y:S01]  /*27f0*/  IADD3.X R106, R106, UR13, RZ, P5, !PT ;  /* 0x0000000d6a6a7c10 */ /* 0x000fe2000affe4ff */
[-C--:B------:R-:W-:Y:S01]  /*2800*/  IMAD R82, R82, R140.reuse, RZ ;  /* 0x0000008c52527224 */ /* 0x080fe200078e02ff */
[----:B------:R-:W-:Y:S01]  /*2810*/  IADD3.X R108, R108, UR13, RZ, P4, !PT ;  /* 0x0000000d6c6c7c10 */ /* 0x000fe2000a7fe4ff */
[----:B------:R-:W-:Y:S01]  /*2820*/  IMAD R28, R28, UR5, RZ ;  /* 0x000000051c1c7c24 */ /* 0x000fe2000f8e02ff */
[----:B------:R-:W-:Y:S01]  /*2830*/  IADD3.X R110, R110, UR13, RZ, P3, !PT ;  /* 0x0000000d6e6e7c10 */ /* 0x000fe20009ffe4ff */
[----:B------:R-:W-:Y:S01]  /*2840*/  UIADD3 UR5, UR10, 0x1000, URZ ;  /* 0x000010000a057890 */ /* 0x000fe2000fffe03f */
[----:B------:R-:W-:Y:S01]  /*2850*/  IADD3.X R112, R112, UR13, RZ, P2, !PT ;  /* 0x0000000d70707c10 */ /* 0x000fe200097fe4ff */
[----:B------:R-:W-:Y:S01]  /*2860*/  IMAD R81, R81, R140, RZ ;  /* 0x0000008c51517224 */ /* 0x000fe200078e02ff */
[----:B------:R-:W-:Y:S01]  /*2870*/  SHF.R.S32.HI R116, RZ, 0x1f, R39 ;  /* 0x0000001fff747819 */ /* 0x000fe20000011427 */
[----:B------:R-:W-:Y:S01]  /*2880*/  USHF.R.U32.HI UR5, URZ, 0x4, UR5 ;  /* 0x000000043f057899 */ /* 0x000fe20008011605 */
[----:B------:R-:W-:-:S02]  /*2890*/  IADD3 R104, P0, R39, UR12, RZ ;  /* 0x0000000c27687c10 */ /* 0x000fc4000ff1e0ff */
[----:B------:R-:W-:Y:S02]  /*28a0*/  CS2R R38, SRZ ;  /* 0x0000000000267805 */ /* 0x000fe4000001ff00 */
[----:B------:R-:W-:Y:S01]  /*28b0*/  SHF.R.S32.HI R118, RZ, 0x1f, R41 ;  /* 0x0000001fff767819 */ /* 0x000fe20000011429 */
[----:B------:R-:W-:Y:S01]  /*28c0*/  USGXT.U32 UR6, UR5, 0xe ;  /* 0x0000000e0506789a */ /* 0x000fe20008000000 */
[----:B------:R-:W-:Y:S02]  /*28d0*/  IADD3 R105, P6, R41, UR12, RZ ;  /* 0x0000000c29697c10 */ /* 0x000fe4000ffde0ff */
[----:B------:R-:W-:Y:S02]  /*28e0*/  CS2R R40, SRZ ;  /* 0x0000000000287805 */ /* 0x000fe4000001ff00 */
[----:B------:R-:W-:Y:S01]  /*28f0*/  SHF.R.S32.HI R120, RZ, 0x1f, R43 ;  /* 0x0000001fff787819 */ /* 0x000fe2000001142b */
[----:B------:R-:W-:Y:S01]  /*2900*/  IMAD R80, R80, R140, RZ ;  /* 0x0000008c50507224 */ /* 0x000fe200078e02ff */
[----:B------:R-:W-:-:S02]  /*2910*/  IADD3 R107, P5, R43, UR12, RZ ;  /* 0x0000000c2b6b7c10 */ /* 0x000fc4000ffbe0ff */
[----:B------:R-:W-:Y:S02]  /*2920*/  CS2R R42, SRZ ;  /* 0x00000000002a7805 */ /* 0x000fe4000001ff00 */
[----:B------:R-:W-:Y:S01]  /*2930*/  SHF.R.S32.HI R122, RZ, 0x1f, R45 ;  /* 0x0000001fff7a7819 */ /* 0x000fe2000001142d */
[-C--:B------:R-:W-:Y:S01]  /*2940*/  IMAD R79, R79, R140.reuse, RZ ;  /* 0x0000008c4f4f7224 */ /* 0x080fe200078e02ff */
        /* <DEDUP_REMOVED lines=10> */
[----:B------:R-:W-:Y:S01]  /*29f0*/  IADD3.X R128, R128, UR13, RZ, P1, !PT ;  /* 0x0000000d80807c10 */ /* 0x000fe20008ffe4ff */
[-C--:B------:R-:W-:Y:S01]  /*2a00*/  IMAD R76, R76, R140.reuse, RZ ;  /* 0x0000008c4c4c7224 */ /* 0x080fe200078e02ff */
[----:B------:R-:W-:Y:S01]  /*2a10*/  SHF.R.S32.HI R154, RZ, 0x1f, R30 ;  /* 0x0000001fff9a7819 */ /* 0x000fe2000001141e */
[----:B------:R-:W-:Y:S01]  /*2a20*/  IMAD R75, R75, R140, RZ ;  /* 0x0000008c4b4b7224 */ /* 0x000fe200078e02ff */
[----:B------:R-:W-:-:S02]  /*2a30*/  IADD3 R129, P1, R30, UR12, RZ ;  /* 0x0000000c1e817c10 */ /* 0x000fc4000ff3e0ff */
[----:B------:R-:W-:Y:S02]  /*2a40*/  CS2R R30, SRZ ;  /* 0x00000000001e7805 */ /* 0x000fe4000001ff00 */
[----:B------:R-:W-:Y:S01]  /*2a50*/  IADD3.X R116, R116, UR13, RZ, P0, !PT ;  /* 0x0000000d74747c10 */ /* 0x000fe200087fe4ff */
[-C--:B------:R-:W-:Y:S01]  /*2a60*/  IMAD R74, R74, R140.reuse, RZ ;  /* 0x0000008c4a4a7224 */ /* 0x080fe200078e02ff */
[----:B------:R-:W-:Y:S01]  /*2a70*/  IADD3.X R118, R118, UR13, RZ, P6, !PT ;  /* 0x0000000d76767c10 */ /* 0x000fe2000b7fe4ff */
[-C--:B------:R-:W-:Y:S01]  /*2a80*/  IMAD R73, R73, R140.reuse, RZ ;  /* 0x0000008c49497224 */ /* 0x080fe200078e02ff */
[----:B------:R-:W-:Y:S01]  /*2a90*/  IADD3.X R120, R120, UR13, RZ, P5, !PT ;  /* 0x0000000d78787c10 */ /* 0x000fe2000affe4ff */
[-C--:B------:R-:W-:Y:S01]  /*2aa0*/  IMAD R72, R72, R140.reuse, RZ ;  /* 0x0000008c48487224 */ /* 0x080fe200078e02ff */
[----:B------:R-:W-:Y:S01]  /*2ab0*/  IADD3.X R122, R122, UR13, RZ, P4, !PT ;  /* 0x0000000d7a7a7c10 */ /* 0x000fe2000a7fe4ff */
[-C--:B------:R-:W-:Y:S01]  /*2ac0*/  IMAD R71, R71, R140.reuse, RZ ;  /* 0x0000008c47477224 */ /* 0x080fe200078e02ff */
[----:B------:R-:W-:Y:S01]  /*2ad0*/  IADD3.X R124, R124, UR13, RZ, P3, !PT ;  /* 0x0000000d7c7c7c10 */ /* 0x000fe20009ffe4ff */
[----:B------:R-:W-:Y:S01]  /*2ae0*/  IMAD R70, R70, R140, RZ ;  /* 0x0000008c46467224 */ /* 0x000fe200078e02ff */
[----:B------:R-:W-:Y:S01]  /*2af0*/  IADD3.X R126, R126, UR13, RZ, P2, !PT ;  /* 0x0000000d7e7e7c10 */ /* 0x000fe200097fe4ff */
[----:B------:R-:W-:Y:S01]  /*2b00*/  UMOV UR5, URZ ;  /* 0x0000003f00057c82 */ /* 0x000fe20008000000 */
[----:B------:R-:W-:-:S02]  /*2b10*/  SHF.R.S32.HI R130, RZ, 0x1f, R53 ;  /* 0x0000001fff827819 */ /* 0x000fc40000011435 */
[----:B------:R-:W-:Y:S02]  /*2b20*/  IADD3 R117, P0, R53, UR12, RZ ;  /* 0x0000000c35757c10 */ /* 0x000fe4000ff1e0ff */
[----:B------:R-:W-:Y:S02]  /*2b30*/  CS2R R52, SRZ ;  /* 0x0000000000347805 */ /* 0x000fe4000001ff00 */
[----:B------:R-:W-:Y:S02]  /*2b40*/  SHF.R.S32.HI R132, RZ, 0x1f, R55 ;  /* 0x0000001fff847819 */ /* 0x000fe40000011437 */
[----:B------:R-:W-:Y:S02]  /*2b50*/  IADD3 R119, P6, R55, UR12, RZ ;  /* 0x0000000c37777c10 */ /* 0x000fe4000ffde0ff */
[----:B------:R-:W-:Y:S02]  /*2b60*/  CS2R R54, SRZ ;  /* 0x0000000000367805 */ /* 0x000fe4000001ff00 */
[----:B------:R-:W-:-:S02]  /*2b70*/  SHF.R.S32.HI R134, RZ, 0x1f, R67 ;  /* 0x0000001fff867819 */ /* 0x000fc40000011443 */
[----:B------:R-:W-:Y:S01]  /*2b80*/  IADD3 R121, P5, R67, UR12, RZ ;  /* 0x0000000c43797c10 */ /* 0x000fe2000ffbe0ff */
[----:B------:R-:W-:Y:S01]  /*2b90*/  IMAD.SHL.U32 R67, R0, 0x8, RZ ;  /* 0x0000000800437824 */ /* 0x000fe200078e00ff */
[----:B------:R-:W-:Y:S02]  /*2ba0*/  SHF.R.S32.HI R136, RZ, 0x1f, R69 ;  /* 0x0000001fff887819 */ /* 0x000fe40000011445 */
[----:B------:R-:W-:Y:S01]  /*2bb0*/  IADD3 R123, P4, R69, UR12, RZ ;  /* 0x0000000c457b7c10 */ /* 0x000fe2000ff9e0ff */
[----:B------:R-:W-:Y:S01]  /*2bc0*/  IMAD.SHL.U32 R69, R140, 0x40, RZ ;  /* 0x000000408c457824 */ /* 0x000fe200078e00ff */
[----:B------:R-:W-:Y:S02]  /*2bd0*/  SHF.R.S32.HI R138, RZ, 0x1f, R25 ;  /* 0x0000001fff8a7819 */ /* 0x000fe40000011419 */
[----:B------:R-:W-:Y:S02]  /*2be0*/  IADD3 R125, P3, R25, UR12, RZ ;  /* 0x0000000c197d7c10 */ /* 0x000fe4000ff7e0ff */
[----:B------:R-:W-:-:S02]  /*2bf0*/  SHF.R.S32.HI R152, RZ, 0x1f, R26 ;  /* 0x0000001fff987819 */ /* 0x000fc4000001141a */
[----:B------:R-:W-:Y:S02]  /*2c00*/  IADD3 R127, P2, R26, UR12, RZ ;  /* 0x0000000c1a7f7c10 */ /* 0x000fe4000ff5e0ff */
[----:B------:R-:W-:Y:S02]  /*2c10*/  CS2R R26, SRZ ;  /* 0x00000000001a7805 */ /* 0x000fe4000001ff00 */
[----:B------:R-:W-:Y:S02]  /*2c20*/  SHF.R.S32.HI R168, RZ, 0x1f, R155 ;  /* 0x0000001fffa87819 */ /* 0x000fe4000001149b */
[----:B------:R-:W-:Y:S02]  /*2c30*/  IADD3.X R154, R154, UR13, RZ, P1, !PT ;  /* 0x0000000d9a9a7c10 */ /* 0x000fe40008ffe4ff */
[----:B------:R-:W-:Y:S02]  /*2c40*/  IADD3 R155, P1, R155, UR12, RZ ;  /* 0x0000000c9b9b7c10 */ /* 0x000fe4000ff3e0ff */
[----:B------:R-:W-:-:S02]  /*2c50*/  SHF.R.S32.HI R156, RZ, 0x1f, R131 ;  /* 0x0000001fff9c7819 */ /* 0x000fc40000011483 */
[----:B------:R-:W-:Y:S02]  /*2c60*/  IADD3.X R130, R130, UR13, RZ, P0, !PT ;  /* 0x0000000d82827c10 */ /* 0x000fe400087fe4ff */
[----:B------:R-:W-:Y:S02]  /*2c70*/  SHF.R.S32.HI R158, RZ, 0x1f, R133 ;  /* 0x0000001fff9e7819 */ /* 0x000fe40000011485 */
[----:B------:R-:W-:Y:S02]  /*2c80*/  IADD3.X R132, R132, UR13, RZ, P6, !PT ;  /* 0x0000000d84847c10 */ /* 0x000fe4000b7fe4ff */
[----:B------:R-:W-:Y:S02]  /*2c90*/  SHF.R.S32.HI R160, RZ, 0x1f, R135 ;  /* 0x0000001fffa07819 */ /* 0x000fe40000011487 */
[----:B------:R-:W-:Y:S02]  /*2ca0*/  IADD3.X R134, R134, UR13, RZ, P5, !PT ;  /* 0x0000000d86867c10 */ /* 0x000fe4000affe4ff */
[----:B------:R-:W-:-:S02]  /*2cb0*/  SHF.R.S32.HI R162, RZ, 0x1f, R137 ;  /* 0x0000001fffa27819 */ /* 0x000fc40000011489 */
[----:B------:R-:W-:Y:S02]  /*2cc0*/  IADD3.X R136, R136, UR13, RZ, P4, !PT ;  /* 0x0000000d88887c10 */ /* 0x000fe4000a7fe4ff */
[----:B------:R-:W-:Y:S02]  /*2cd0*/  SHF.R.S32.HI R164, RZ, 0x1f, R139 ;  /* 0x0000001fffa47819 */ /* 0x000fe4000001148b */
[----:B------:R-:W-:Y:S02]  /*2ce0*/  IADD3.X R138, R138, UR13, RZ, P3, !PT ;  /* 0x0000000d8a8a7c10 */ /* 0x000fe40009ffe4ff */
[----:B------:R-:W-:Y:S02]  /*2cf0*/  SHF.R.S32.HI R166, RZ, 0x1f, R153 ;  /* 0x0000001fffa67819 */ /* 0x000fe40000011499 */
[----:B------:R-:W-:Y:S02]  /*2d00*/  IADD3.X R152, R152, UR13, RZ, P2, !PT ;  /* 0x0000000d98987c10 */ /* 0x000fe400097fe4ff */
[----:B------:R-:W-:-:S02]  /*2d10*/  IADD3 R131, P0, R131, UR12, RZ ;  /* 0x0000000c83837c10 */ /* 0x000fc4000ff1e0ff */
[----:B------:R-:W-:Y:S02]  /*2d20*/  IADD3 R133, P6, R133, UR12, RZ ;  /* 0x0000000c85857c10 */ /* 0x000fe4000ffde0ff */
[----:B------:R-:W-:Y:S02]  /*2d30*/  IADD3 R135, P5, R135, UR12, RZ ;  /* 0x0000000c87877c10 */ /* 0x000fe4000ffbe0ff */
[----:B------:R-:W-:Y:S02]  /*2d40*/  IADD3 R137, P4, R137, UR12, RZ ;  /* 0x0000000c89897c10 */ /* 0x000fe4000ff9e0ff */
[----:B------:R-:W-:Y:S02]  /*2d50*/  IADD3 R139, P3, R139, UR12, RZ ;  /* 0x0000000c8b8b7c10 */ /* 0x000fe4000ff7e0ff */
[----:B------:R-:W-:Y:S02]  /*2d60*/  IADD3 R153, P2, R153, UR12, RZ ;  /* 0x0000000c99997c10 */ /* 0x000fe4000ff5e0ff */
[----:B------:R-:W-:-:S02]  /*2d70*/  IADD3.X R168, R168, UR13, RZ, P1, !PT ;  /* 0x0000000da8a87c10 */ /* 0x000fc40008ffe4ff */
[----:B------:R-:W-:Y:S01]  /*2d80*/  IADD3 R170, P1, R28, UR8, RZ ;  /* 0x000000081caa7c10 */ /* 0x000fe2000ff3e0ff */
[----:B------:R-:W-:Y:S01]  /*2d90*/  UMOV UR8, 0xfffffffe ;  /* 0xfffffffe00087882 */ /* 0x000fe20000000000 */
        /* <DEDUP_REMOVED lines=10> */
[----:B------:R-:W-:-:S02]  /*2e40*/  IADD3.X R166, R166, UR13, RZ, P2, !PT ;  /* 0x0000000da6a67c10 */ /* 0x000fc400097fe4ff */
[----:B------:R-:W-:Y:S02]  /*2e50*/  IADD3 R157, P0, R157, UR12, RZ ;  /* 0x0000000c9d9d7c10 */ /* 0x000fe4000ff1e0ff */
[----:B------:R-:W-:Y:S02]  /*2e60*/  IADD3 R159, P6, R159, UR12, RZ ;  /* 0x0000000c9f9f7c10 */ /* 0x000fe4000ffde0ff */
[----:B------:R-:W-:Y:S02]  /*2e70*/  IADD3 R161, P5, R161, UR12, RZ ;  /* 0x0000000ca1a17c10 */ /* 0x000fe4000ffbe0ff */
[----:B------:R-:W-:Y:S02]  /*2e80*/  IADD3 R163, P4, R163, UR12, RZ ;  /* 0x0000000ca3a37c10 */ /* 0x000fe4000ff9e0ff */
[----:B------:R-:W-:Y:S02]  /*2e90*/  IADD3 R165, P3, R165, UR12, RZ ;  /* 0x0000000ca5a57c10 */ /* 0x000fe4000ff7e0ff */
[----:B------:R-:W-:-:S02]  /*2ea0*/  SHF.R.S32.HI R175, RZ, 0x1f, R24 ;  /* 0x0000001fffaf7819 */ /* 0x000fc40000011418 */
[----:B------:R-:W-:Y:S02]  /*2eb0*/  IADD3 R167, P2, R24, UR12, RZ ;  /* 0x0000000c18a77c10 */ /* 0x000fe4000ff5e0ff */
[----:B------:R-:W-:Y:S02]  /*2ec0*/  CS2R R24, SRZ ;  /* 0x0000000000187805 */ /* 0x000fe4000001ff00 */
[----:B------:R-:W-:Y:S02]  /*2ed0*/  LEA.HI.X.SX32 R176, R28, UR9, 0x1, P1 ;  /* 0x000000091cb07c11 */ /* 0x000fe400088f0eff */
[----:B------:R-:W-:Y:S01]  /*2ee0*/  CS2R R28, SRZ ;  /* 0x00000000001c7805 */ /* 0x000fe2000001ff00 */
[----:B------:R-:W-:Y:S01]  /*2ef0*/  UMOV UR9, 0x7fffffdf ;  /* 0x7fffffdf00097882 */ /* 0x000fe20000000000 */
[----:B------:R-:W-:Y:S01]  /*2f00*/  IADD3.X R169, R169, UR13, RZ, P0, !PT ;  /* 0x0000000da9a97c10 */ /* 0x000fe200087fe4ff */
[----:B------:R-:W-:Y:S01]  /*2f10*/  UIADD3.64 UR14, UR6, -UR8, URZ ;  /* 0x80000008060e7297 */ /* 0x000fe2000fffe03f */
[----:B------:R-:W-:-:S02]  /*2f20*/  IADD3.X R171, R171, UR13, RZ, P6, !PT ;  /* 0x0000000dabab7c10 */ /* 0x000fc4000b7fe4ff */
[----:B------:R-:W-:Y:S02]  /*2f30*/  IADD3.X R172, R172, UR13, RZ, P5, !PT ;  /* 0x0000000dacac7c10 */ /* 0x000fe4000affe4ff */
[----:B------:R-:W-:Y:S02]  /*2f40*/  IADD3.X R173, R173, UR13, RZ, P4, !PT ;  /* 0x0000000dadad7c10 */ /* 0x000fe4000a7fe4ff */
[----:B------:R-:W-:Y:S02]  /*2f50*/  IADD3.X R174, R174, UR13, RZ, P3, !PT ;  /* 0x0000000daeae7c10 */ /* 0x000fe40009ffe4ff */
[----:B------:R-:W-:Y:S01]  /*2f60*/  IADD3.X R175, R175, UR13, RZ, P2, !PT ;  /* 0x0000000dafaf7c10 */ /* 0x000fe200097fe4ff */
[----:B------:R-:W-:-:S12]  /*2f70*/  UIADD3.64 UR12, UR4, -UR8, URZ ;  /* 0x80000008040c7297 */ /* 0x000fd8000fffe03f */
.L_x_2:
[C---:B------:R-:W-:Y:S02]  /*2f80*/  LEA.HI R141, R0.reuse, 0x1e, RZ, 0x1a ;  /* 0x0000001e008d7811 */ /* 0x040fe400078fd0ff */
[----:B------:R-:W-:Y:S02]  /*2f90*/  LEA.HI R140, R0, 0xe, RZ, 0x1a ;  /* 0x0000000e008c7811 */ /* 0x000fe400078fd0ff */
[----:B------:R-:W-:Y:S02]  /*2fa0*/  ISETP.GE.AND P3, PT, R141, UR11, PT ;  /* 0x0000000b8d007c0c */ /* 0x000fe4000bf66270 */
[----:B------:R-:W-:Y:S02]  /*2fb0*/  ISETP.GE.AND P5, PT, R140, UR11, PT ;  /* 0x0000000b8c007c0c */ /* 0x000fe4000bfa6270 */
[----:B------:R-:W-:Y:S02]  /*2fc0*/  LEA.HI R140, R0, 0x3e, RZ, 0x1a ;  /* 0x0000003e008c7811 */ /* 0x000fe400078fd0ff */
[----:B------:R-:W-:-:S02]  /*2fd0*/  IADD3 R144, P4, R99, R170, RZ ;  /* 0x000000aa63907210 */ /* 0x000fc40007f9e0ff */
[----:B------:R-:W-:Y:S02]  /*2fe0*/  PRMT R217, RZ, 0x7610, R217 ;  /* 0x00007610ffd97816 */ /* 0x000fe400000000d9 */
[----:B------:R-:W-:Y:S02]  /*2ff0*/  IADD3 R146, P0, R98, R170, RZ ;  /* 0x000000aa62927210 */ /* 0x000fe40007f1e0ff */
[----:B------:R-:W-:Y:S02]  /*3000*/  ISETP.GE.AND P1, PT, R140, UR11, PT ;  /* 0x0000000b8c007c0c */ /* 0x000fe4000bf26270 */
[-C--:B------:R-:W-:Y:S02]  /*3010*/  LEA.HI.X.SX32 R145, R99, R176.reuse, 0x1, P4 ;  /* 0x000000b063917211 */ /* 0x080fe400020f0eff */
[----:B------:R-:W-:Y:S02]  /*3020*/  LOP3.LUT R140, R0, 0x3f, RZ, 0xc0, !PT ;  /* 0x0000003f008c7812 */ /* 0x000fe400078ec0ff */
[----:B------:R-:W-:Y:S01]  /*3030*/  LEA.HI.X.SX32 R147, R98, R176, 0x1, P0 ;  /* 0x000000b062937211 */ /* 0x000fe200000f0eff */
[----:B------:R-:W2:Y:S01]  /*3040*/  @!P3 LDG.E.U8 R217, desc[UR16][R144.64] ;  /* 0x0000001090d9b981 */ /* 0x000ea2000c1e1100 */
[----:B------:R-:W-:-:S02]  /*3050*/  SHF.R.U32.HI R231, RZ, 0x6, R0 ;  /* 0x00000006ffe77819 */ /* 0x000fc40000011600 */
[----:B------:R-:W-:Y:S02]  /*3060*/  LEA.HI R142, R0, 0x2e, RZ, 0x1a ;  /* 0x0000002e008e7811 */ /* 0x000fe400078fd0ff */
[----:B------:R-:W-:Y:S02]  /*3070*/  ISETP.GE.AND P0, PT, R140, UR11, PT ;  /* 0x0000000b8c007c0c */ /* 0x000fe4000bf06270 */
[----:B------:R-:W-:Y:S02]  /*3080*/  PRMT R225, RZ, 0x7610, R225 ;  /* 0x00007610ffe17816 */ /* 0x000fe400000000e1 */
[----:B------:R-:W-:Y:S02]  /*3090*/  IADD3 R140, P3, R179, R170, RZ ;  /* 0x000000aab38c7210 */ /* 0x000fe40007f7e0ff */
[----:B------:R-:W-:Y:S02]  /*30a0*/  SGXT.U32 R231, R231, 0x1 ;  /* 0x00000001e7e7781a */ /* 0x000fe40000000000 */
[----:B------:R-:W-:Y:S01]  /*30b0*/  ISETP.GE.AND P2, PT, R142, UR11, PT ;  /* 0x0000000b8e007c0c */ /* 0x000fe2000bf46270 */
[----:B------:R0:W3:Y:S01]  /*30c0*/  @!P5 LDG.E.U8 R225, desc[UR16][R146.64] ;  /* 0x0000001092e1d981 */ /* 0x0000e2000c1e1100 */
[----:B------:R-:W-:-:S02]  /*30d0*/  PRMT R200, RZ, 0x7610, R200 ;  /* 0x00007610ffc87816 */ /* 0x000fc400000000c8 */
[----:B------:R-:W-:Y:S02]  /*30e0*/  LEA.HI.X.SX32 R141, R179, R176, 0x1, P3 ;  /* 0x000000b0b38d7211 */ /* 0x000fe400018f0eff */
[----:B------:R-:W-:Y:S02]  /*30f0*/  IADD3 R142, P4, R181, R170, RZ ;  /* 0x000000aab58e7210 */ /* 0x000fe40007f9e0ff */
[C---:B------:R-:W-:Y:S01]  /*3100*/  ISETP.GE.AND P3, PT, R231.reuse, UR11, PT ;  /* 0x0000000be7007c0c */ /* 0x040fe2000bf66270 */
[----:B------:R-:W4:Y:S01]  /*3110*/  @!P1 LDG.E.U8 R200, desc[UR16][R140.64] ;  /* 0x000000108cc89981 */ /* 0x000f22000c1e1100 */
[----:B0-----:R-:W-:Y:S02]  /*3120*/  LOP3.LUT R146, R231, 0x2, RZ, 0xfc, !PT ;  /* 0x00000002e7927812 */ /* 0x001fe400078efcff */
[----:B------:R-:W-:Y:S02]  /*3130*/  LEA.HI.X.SX32 R143, R181, R176, 0x1, P4 ;  /* 0x000000b0b58f7211 */ /* 0x000fe400020f0eff */
[----:B------:R-:W-:-:S02]  /*3140*/  PRMT R208, RZ, 0x7610, R208 ;  /* 0x00007610ffd07816 */ /* 0x000fc400000000d0 */
[----:B------:R-:W-:Y:S02]  /*3150*/  IADD3 R144, P1, R97, R170, RZ ;  /* 0x000000aa61907210 */ /* 0x000fe40007f3e0ff */
[----:B------:R-:W-:Y:S02]  /*3160*/  ISETP.GE.AND P4, PT, R146, UR11, PT ;  /* 0x0000000b92007c0c */ /* 0x000fe4000bf86270 */
[----:B------:R-:W-:Y:S01]  /*3170*/  LOP3.LUT R146, R231, 0x4, RZ, 0xfc, !PT ;  /* 0x00000004e7927812 */ /* 0x000fe200078efcff */
[----:B------:R0:W5:Y:S01]  /*3180*/  @!P2 LDG.E.U8 R208, desc[UR16][R142.64] ;  /* 0x000000108ed0a981 */ /* 0x000162000c1e1100 */
[----:B------:R-:W-:Y:S02]  /*3190*/  PRMT R212, RZ, 0x7610, R212 ;  /* 0x00007610ffd47816 */ /* 0x000fe400000000d4 */
[----:B------:R-:W-:Y:S02]  /*31a0*/  LEA.HI.X.SX32 R145, R97, R176, 0x1, P1 ;  /* 0x000000b061917211 */ /* 0x000fe400008f0eff */
[----:B------:R-:W-:-:S02]  /*31b0*/  ISETP.GE.AND P1, PT, R146, UR11, PT ;  /* 0x0000000b92007c0c */ /* 0x000fc4000bf26270 */
[C---:B------:R-:W-:Y:S01]  /*31c0*/  LOP3.LUT R147, R231.reuse, 0x6, RZ, 0xfc, !PT ;  /* 0x00000006e7937812 */ /* 0x040fe200078efcff */
[----:B------:R1:W2:Y:S01]  /*31d0*/  @!P3 LDG.E.U8 R212, desc[UR16][R144.64] ;  /* 0x0000001090d4b981 */ /* 0x0002a2000c1e1100 */
[CC--:B0-----:R-:W-:Y:S02]  /*31e0*/  IADD3 R142, P5, R70.reuse, R170.reuse, RZ ;  /* 0x000000aa468e7210 */ /* 0x0c1fe40007fbe0ff */
[----:B------:R-:W-:Y:S02]  /*31f0*/  LOP3.LUT R141, R231, 0x8, RZ, 0xfc, !PT ;  /* 0x00000008e78d7812 */ /* 0x000fe400078efcff */
[----:B------:R-:W-:Y:S02]  /*3200*/  IADD3 R140, P3, R71, R170, RZ ;  /* 0x000000aa478c7210 */ /* 0x000fe40007f7e0ff */
[----:B------:R-:W-:Y:S02]  /*3210*/  PRMT R230, RZ, 0x7610, R230 ;  /* 0x00007610ffe67816 */ /* 0x000fe400000000e6 */
[----:B------:R-:W-:-:S02]  /*3220*/  LEA.HI.X.SX32 R143, R70, R176, 0x1, P5 ;  /* 0x000000b0468f7211 */ /* 0x000fc400028f0eff */
[----:B------:R-:W-:Y:S02]  /*3230*/  LOP3.LUT R146, R231, 0xa, RZ, 0xfc, !PT ;  /* 0x0000000ae7927812 */ /* 0x000fe400078efcff */
[----:B------:R-:W-:Y:S01]  /*3240*/  ISETP.GE.AND P2, PT, R147, UR11, PT ;  /* 0x0000000b93007c0c */ /* 0x000fe2000bf46270 */
[----:B------:R0:W3:Y:S01]  /*3250*/  @!P4 LDG.E.U8 R230, desc[UR16][R142.64] ;  /* 0x000000108ee6c981 */ /* 0x0000e2000c1e1100 */
[----:B------:R-:W-:Y:S02]  /*3260*/  ISETP.GE.AND P5, PT, R141, UR11, PT ;  /* 0x0000000b8d007c0c */ /* 0x000fe4000bfa6270 */
[----:B------:R-:W-:Y:S02]  /*3270*/  PRMT R229, RZ, 0x7610, R229 ;  /* 0x00007610ffe57816 */ /* 0x000fe400000000e5 */
[----:B------:R-:W-:Y:S02]  /*3280*/  LEA.HI.X.SX32 R141, R71, R176, 0x1, P3 ;  /* 0x000000b0478d7211 */ /* 0x000fe400018f0eff */
[----:B------:R-:W-:-:S02]  /*3290*/  ISETP.GE.AND P3, PT, R146, UR11, PT ;  /* 0x0000000b92007c0c */ /* 0x000fc4000bf66270 */
[CC--:B------:R-:W-:Y:S01]  /*32a0*/  IADD3 R146, P4, R72.reuse, R170.reuse, RZ ;  /* 0x000000aa48927210 */ /* 0x0c0fe20007f9e0ff */
[----:B------:R0:W4:Y:S01]  /*32b0*/  @!P1 LDG.E.U8 R229, desc[UR16][R140.64] ;  /* 0x000000108ce59981 */ /* 0x000122000c1e1100 */
[----:B-1----:R-:W-:Y:S02]  /*32c0*/  LOP3.LUT R145, R231, 0xc, RZ, 0xfc, !PT ;  /* 0x0000000ce7917812 */ /* 0x002fe400078efcff */
[----:B------:R-:W-:Y:S02]  /*32d0*/  IADD3 R144, P1, R73, R170, RZ ;  /* 0x000000aa49907210 */ /* 0x000fe40007f3e0ff */
[----:B------:R-:W-:Y:S02]  /*32e0*/  PRMT R228, RZ, 0x7610, R228 ;  /* 0x00007610ffe47816 */ /* 0x000fe400000000e4 */
[----:B------:R-:W-:Y:S02]  /*32f0*/  LEA.HI.X.SX32 R147, R72, R176, 0x1, P4 ;  /* 0x000000b048937211 */ /* 0x000fe400020f0eff */
[----:B------:R-:W-:-:S02]  /*3300*/  ISETP.GE.AND P4, PT, R145, UR11, PT ;  /* 0x0000000b91007c0c */ /* 0x000fc4000bf86270 */
[----:B------:R-:W-:Y:S01]  /*3310*/  PRMT R218, RZ, 0x7610, R218 ;  /* 0x00007610ffda7816 */ /* 0x000fe200000000da */
[----:B------:R1:W5:Y:S01]  /*3320*/  @!P2 LDG.E.U8 R228, desc[UR16][R146.64] ;  /* 0x0000001092e4a981 */ /* 0x000362000c1e1100 */
[----:B------:R-:W-:Y:S02]  /*3330*/  LEA.HI.X.SX32 R145, R73, R176, 0x1, P1 ;  /* 0x000000b049917211 */ /* 0x000fe400008f0eff */
[-C--:B0-----:R-:W-:Y:S02]  /*3340*/  IADD3 R142, P6, R74, R170.reuse, RZ ;  /* 0x000000aa4a8e7210 */ /* 0x081fe40007fde0ff */
[C---:B------:R-:W-:Y:S01]  /*3350*/  LOP3.LUT R148, R231.reuse, 0x10, RZ, 0xfc, !PT ;  /* 0x00000010e7947812 */ /* 0x040fe200078efcff */
[----:B------:R0:W5:Y:S01]  /*3360*/  @!P5 LDG.E.U8 R218, desc[UR16][R144.64] ;  /* 0x0000001090dad981 */ /* 0x000162000c1e1100 */
[----:B------:R-:W-:Y:S02]  /*3370*/  LOP3.LUT R141, R231, 0x12, RZ, 0xfc, !PT ;  /* 0x00000012e78d7812 */ /* 0x000fe400078efcff */
[----:B------:R-:W-:-:S02]  /*3380*/  IADD3 R140, P2, R75, R170, RZ ;  /* 0x000000aa4b8c7210 */ /* 0x000fc40007f5e0ff */
[----:B------:R-:W-:Y:S02]  /*3390*/  PRMT R227, RZ, 0x7610, R227 ;  /* 0x00007610ffe37816 */ /* 0x000fe400000000e3 */
[-C--:B------:R-:W-:Y:S02]  /*33a0*/  LEA.HI.X.SX32 R143, R74, R176.reuse, 0x1, P6 ;  /* 0x000000b04a8f7211 */ /* 0x080fe400030f0eff */
[----:B------:R-:W-:Y:S02]  /*33b0*/  ISETP.GE.AND P1, PT, R148, UR11, PT ;  /* 0x0000000b94007c0c */ /* 0x000fe4000bf26270 */
[----:B------:R-:W-:Y:S01]  /*33c0*/  ISETP.GE.AND P5, PT, R141, UR11, PT ;  /* 0x0000000b8d007c0c */ /* 0x000fe2000bfa6270 */
[----:B------:R0:W5:Y:S01]  /*33d0*/  @!P3 LDG.E.U8 R227, desc[UR16][R142.64] ;  /* 0x000000108ee3b981 */ /* 0x000162000c1e1100 */
[----:B------:R-:W-:Y:S02]  /*33e0*/  PRMT R226, RZ, 0x7610, R226 ;  /* 0x00007610ffe27816 */ /* 0x000fe400000000e2 */
[----:B------:R-:W-:-:S02]  /*33f0*/  LEA.HI.X.SX32 R141, R75, R176, 0x1, P2 ;  /* 0x000000b04b8d7211 */ /* 0x000fc400010f0eff */
[C---:B------:R-:W-:Y:S02]  /*3400*/  LOP3.LUT R148, R231.reuse, 0x14, RZ, 0xfc, !PT ;  /* 0x00000014e7947812 */ /* 0x040fe400078efcff */
[-C--:B-1----:R-:W-:Y:S01]  /*3410*/  IADD3 R146, P3, R76, R170.reuse, RZ ;  /* 0x000000aa4c927210 */ /* 0x082fe20007f7e0ff */
[----:B------:R1:W5:Y:S01]  /*3420*/  @!P4 LDG.E.U8 R226, desc[UR16][R140.64] ;  /* 0x000000108ce2c981 */ /* 0x000362000c1e1100 */
[----:B0-----:R-:W-:Y:S02]  /*3430*/  LOP3.LUT R145, R231, 0x16, RZ, 0xfc, !PT ;  /* 0x00000016e7917812 */ /* 0x001fe400078efcff */
[----:B------:R-:W-:Y:S02]  /*3440*/  ISETP.GE.AND P2, PT, R148, UR11, PT ;  /* 0x0000000b94007c0c */ /* 0x000fe4000bf46270 */
[----:B------:R-:W-:Y:S02]  /*3450*/  IADD3 R144, P4, R77, R170, RZ ;  /* 0x000000aa4d907210 */ /* 0x000fe40007f9e0ff */
[----:B------:R-:W-:-:S02]  /*3460*/  PRMT R224, RZ, 0x7610, R224 ;  /* 0x00007610ffe07816 */ /* 0x000fc400000000e0 */
[-C--:B------:R-:W-:Y:S02]  /*3470*/  LEA.HI.X.SX32 R147, R76, R176.reuse, 0x1, P3 ;  /* 0x000000b04c937211 */ /* 0x080fe400018f0eff */
[----:B------:R-:W-:Y:S02]  /*3480*/  ISETP.GE.AND P3, PT, R145, UR11, PT ;  /* 0x0000000b91007c0c */ /* 0x000fe4000bf66270 */
[----:B------:R-:W-:Y:S01]  /*3490*/  PRMT R223, RZ, 0x7610, R223 ;  /* 0x00007610ffdf7816 */ /* 0x000fe200000000df */
[----:B------:R0:W5:Y:S01]  /*34a0*/  @!P1 LDG.E.U8 R224, desc[UR16][R146.64] ;  /* 0x0000001092e09981 */ /* 0x000162000c1e1100 */
[----:B------:R-:W-:Y:S02]  /*34b0*/  LEA.HI.X.SX32 R145, R77, R176, 0x1, P4 ;  /* 0x000000b04d917211 */ /* 0x000fe400020f0eff */
[----:B------:R-:W-:Y:S02]  /*34c0*/  IADD3 R142, P6, R78, R170, RZ ;  /* 0x000000aa4e8e7210 */ /* 0x000fe40007fde0ff */
[C---:B------:R-:W-:Y:S01]  /*34d0*/  LOP3.LUT R148, R231.reuse, 0x18, RZ, 0xfc, !PT ;  /* 0x00000018e7947812 */ /* 0x040fe200078efcff */
[----:B------:R0:W5:Y:S01]  /*34e0*/  @!P5 LDG.E.U8 R223, desc[UR16][R144.64] ;  /* 0x0000001090dfd981 */ /* 0x000162000c1e1100 */
[----:B-1----:R-:W-:-:S02]  /*34f0*/  LOP3.LUT R141, R231, 0x1a, RZ, 0xfc, !PT ;  /* 0x0000001ae78d7812 */ /* 0x002fc400078efcff */
[----:B------:R-:W-:Y:S02]  /*3500*/  IADD3 R140, P1, R79, R170, RZ ;  /* 0x000000aa4f8c7210 */ /* 0x000fe40007f3e0ff */
[----:B------:R-:W-:Y:S02]  /*3510*/  PRMT R222, RZ, 0x7610, R222 ;  /* 0x00007610ffde7816 */ /* 0x000fe400000000de */
[----:B------:R-:W-:Y:S02]  /*3520*/  LEA.HI.X.SX32 R143, R78, R176, 0x1, P6 ;  /* 0x000000b04e8f7211 */ /* 0x000fe400030f0eff */
[----:B------:R-:W-:Y:S02]  /*3530*/  ISETP.GE.AND P4, PT, R148, UR11, PT ;  /* 0x0000000b94007c0c */ /* 0x000fe4000bf86270 */
[----:B------:R-:W-:Y:S01]  /*3540*/  ISETP.GE.AND P5, PT, R141, UR11, PT ;  /* 0x0000000b8d007c0c */ /* 0x000fe2000bfa6270 */
[----:B------:R1:W5:Y:S01]  /*3550*/  @!P2 LDG.E.U8 R222, desc[UR16][R142.64] ;  /* 0x000000108edea981 */ /* 0x000362000c1e1100 */
[----:B------:R-:W-:-:S02]  /*3560*/  PRMT R221, RZ, 0x7610, R221 ;  /* 0x00007610ffdd7816 */ /* 0x000fc400000000dd */
[----:B------:R-:W-:Y:S02]  /*3570*/  LEA.HI.X.SX32 R141, R79, R176, 0x1, P1 ;  /* 0x000000b04f8d7211 */ /* 0x000fe400008f0eff */
[-C--:B0-----:R-:W-:Y:S02]  /*3580*/  IADD3 R146, P2, R80, R170.reuse, RZ ;  /* 0x000000aa50927210 */ /* 0x081fe40007f5e0ff */
[C---:B------:R-:W-:Y:S01]  /*3590*/  LOP3.LUT R148, R231.reuse, 0x1c, RZ, 0xfc, !PT ;  /* 0x0000001ce7947812 */ /* 0x040fe200078efcff */
[----:B------:R0:W5:Y:S01]  /*35a0*/  @!P3 LDG.E.U8 R221, desc[UR16][R140.64] ;  /* 0x000000108cddb981 */ /* 0x000162000c1e1100 */
[----:B------:R-:W-:Y:S02]  /*35b0*/  LOP3.LUT R145, R231, 0x20, RZ, 0xfc, !PT ;  /* 0x00000020e7917812 */ /* 0x000fe400078efcff */
[----:B------:R-:W-:Y:S02]  /*35c0*/  IADD3 R144, P3, R81, R170, RZ ;  /* 0x000000aa51907210 */ /* 0x000fe40007f7e0ff */
[----:B------:R-:W-:-:S02]  /*35d0*/  PRMT R209, RZ, 0x7610, R209 ;  /* 0x00007610ffd17816 */ /* 0x000fc400000000d1 */
[-C--:B------:R-:W-:Y:S02]  /*35e0*/  LEA.HI.X.SX32 R147, R80, R176.reuse, 0x1, P2 ;  /* 0x000000b050937211 */ /* 0x080fe400010f0eff */
[----:B------:R-:W-:Y:S02]  /*35f0*/  ISETP.GE.AND P1, PT, R148, UR11, PT ;  /* 0x0000000b94007c0c */ /* 0x000fe4000bf26270 */
[----:B------:R-:W-:Y:S01]  /*3600*/  ISETP.GE.AND P2, PT, R145, UR11, PT ;  /* 0x0000000b91007c0c */ /* 0x000fe2000bf46270 */
[----:B------:R0:W5:Y:S01]  /*3610*/  @!P4 LDG.E.U8 R209, desc[UR16][R146.64] ;  /* 0x0000001092d1c981 */ /* 0x000162000c1e1100 */
[----:B------:R-:W-:Y:S02]  /*3620*/  PRMT R220, RZ, 0x7610, R220 ;  /* 0x00007610ffdc7816 */ /* 0x000fe400000000dc */
[----:B------:R-:W-:Y:S02]  /*3630*/  LEA.HI.X.SX32 R145, R81, R176, 0x1, P3 ;  /* 0x000000b051917211 */ /* 0x000fe400018f0eff */
[----:B------:R-:W-:-:S02]  /*3640*/  LOP3.LUT R148, R231, 0x22, RZ, 0xfc, !PT ;  /* 0x00000022e7947812 */ /* 0x000fc400078efcff */
[-C--:B-1----:R-:W-:Y:S01]  /*3650*/  IADD3 R142, P4, R82, R170.reuse, RZ ;  /* 0x000000aa528e7210 */ /* 0x082fe20007f9e0ff */
[----:B------:R1:W5:Y:S01]  /*3660*/  @!P5 LDG.E.U8 R220, desc[UR16][R144.64] ;  /* 0x0000001090dcd981 */ /* 0x000362000c1e1100 */
[----:B------:R-:W-:Y:S02]  /*3670*/  ISETP.GE.AND P3, PT, R148, UR11, PT ;  /* 0x0000000b94007c0c */ /* 0x000fe4000bf66270 */
[----:B0-----:R-:W-:Y:S02]  /*3680*/  LOP3.LUT R141, R231, 0x24, RZ, 0xfc, !PT ;  /* 0x00000024e78d7812 */ /* 0x001fe400078efcff */
[----:B------:R-:W-:Y:S02]  /*3690*/  IADD3 R140, P5, R83, R170, RZ ;  /* 0x000000aa538c7210 */ /* 0x000fe40007fbe0ff */
[----:B------:R-:W-:Y:S02]  /*36a0*/  PRMT R219, RZ, 0x7610, R219 ;  /* 0x00007610ffdb7816 */ /* 0x000fe400000000db */
[----:B------:R-:W-:-:S02]  /*36b0*/  LEA.HI.X.SX32 R143, R82, R176, 0x1, P4 ;  /* 0x000000b0528f7211 */ /* 0x000fc400020f0eff */
[----:B------:R-:W-:Y:S02]  /*36c0*/  ISETP.GE.AND P4, PT, R141, UR11, PT ;  /* 0x0000000b8d007c0c */ /* 0x000fe4000bf86270 */
[----:B------:R-:W-:Y:S01]  /*36d0*/  PRMT R216, RZ, 0x7610, R216 ;  /* 0x00007610ffd87816 */ /* 0x000fe200000000d8 */
[----:B------:R0:W5:Y:S01]  /*36e0*/  @!P1 LDG.E.U8 R219, desc[UR16][R142.64] ;  /* 0x000000108edb9981 */ /* 0x000162000c1e1100 */
[----:B------:R-:W-:Y:S02]  /*36f0*/  IADD3 R146, P6, R84, R170, RZ ;  /* 0x000000aa54927210 */ /* 0x000fe40007fde0ff */
[----:B------:R-:W-:Y:S02]  /*3700*/  LEA.HI.X.SX32 R141, R83, R176, 0x1, P5 ;  /* 0x000000b0538d7211 */ /* 0x000fe400028f0eff */
[C---:B------:R-:W-:Y:S02]  /*3710*/  LOP3.LUT R148, R231.reuse, 0x26, RZ, 0xfc, !PT ;  /* 0x00000026e7947812 */ /* 0x040fe400078efcff */
[----:B-1----:R-:W-:Y:S01]  /*3720*/  LOP3.LUT R145, R231, 0x28, RZ, 0xfc, !PT ;  /* 0x00000028e7917812 */ /* 0x002fe200078efcff */
[----:B------:R1:W5:Y:S01]  /*3730*/  @!P2 LDG.E.U8 R216, desc[UR16][R140.64] ;  /* 0x000000108cd8a981 */ /* 0x000362000c1e1100 */
[----:B------:R-:W-:-:S02]  /*3740*/  PRMT R215, RZ, 0x7610, R215 ;  /* 0x00007610ffd77816 */ /* 0x000fc400000000d7 */
[----:B------:R-:W-:Y:S02]  /*3750*/  IADD3 R144, P1, R85, R170, RZ ;  /* 0x000000aa55907210 */ /* 0x000fe40007f3e0ff */
[-C--:B------:R-:W-:Y:S02]  /*3760*/  LEA.HI.X.SX32 R147, R84, R176.reuse, 0x1, P6 ;  /* 0x000000b054937211 */ /* 0x080fe400030f0eff */
[----:B------:R-:W-:Y:S02]  /*3770*/  ISETP.GE.AND P5, PT, R148, UR11, PT ;  /* 0x0000000b94007c0c */ /* 0x000fe4000bfa6270 */
[----:B------:R-:W-:Y:S01]  /*3780*/  ISETP.GE.AND P2, PT, R145, UR11, PT ;  /* 0x0000000b91007c0c */ /* 0x000fe2000bf46270 */
[----:B------:R1:W5:Y:S01]  /*3790*/  @!P3 LDG.E.U8 R215, desc[UR16][R146.64] ;  /* 0x0000001092d7b981 */ /* 0x000362000c1e1100 */
[----:B------:R-:W-:Y:S02]  /*37a0*/  PRMT R214, RZ, 0x7610, R214 ;  /* 0x00007610ffd67816 */ /* 0x000fe400000000d6 */
[----:B------:R-:W-:-:S02]  /*37b0*/  LEA.HI.X.SX32 R145, R85, R176, 0x1, P1 ;  /* 0x000000b055917211 */ /* 0x000fc400008f0eff */
[CC--:B0-----:R-:W-:Y:S02]  /*37c0*/  IADD3 R142, P3, R86.reuse, R170.reuse, RZ ;  /* 0x000000aa568e7210 */ /* 0x0c1fe40007f7e0ff */
[C---:B------:R-:W-:Y:S01]  /*37d0*/  LOP3.LUT R148, R231.reuse, 0x2a, RZ, 0xfc, !PT ;  /* 0x0000002ae7947812 */ /* 0x040fe200078efcff */
[----:B------:R0:W5:Y:S01]  /*37e0*/  @!P4 LDG.E.U8 R214, desc[UR16][R144.64] ;  /* 0x0000001090d6c981 */ /* 0x000162000c1e1100 */
[----:B-1----:R-:W-:Y:S02]  /*37f0*/  LOP3.LUT R141, R231, 0x2c, RZ, 0xfc, !PT ;  /* 0x0000002ce78d7812 */ /* 0x002fe400078efcff */
[----:B------:R-:W-:Y:S02]  /*3800*/  PRMT R213, RZ, 0x7610, R213 ;  /* 0x00007610ffd57816 */ /* 0x000fe400000000d5 */
[----:B------:R-:W-:Y:S02]  /*3810*/  IADD3 R140, P4, R87, R170, RZ ;  /* 0x000000aa578c7210 */ /* 0x000fe40007f9e0ff */
[----:B------:R-:W-:-:S02]  /*3820*/  LEA.HI.X.SX32 R143, R86, R176, 0x1, P3 ;  /* 0x000000b0568f7211 */ /* 0x000fc400018f0eff */
[----:B------:R-:W-:Y:S02]  /*3830*/  ISETP.GE.AND P1, PT, R148, UR11, PT ;  /* 0x0000000b94007c0c */ /* 0x000fe4000bf26270 */
[----:B------:R-:W-:Y:S01]  /*3840*/  ISETP.GE.AND P3, PT, R141, UR11, PT ;  /* 0x0000000b8d007c0c */ /* 0x000fe2000bf66270 */
[----:B------:R1:W5:Y:S01]  /*3850*/  @!P5 LDG.E.U8 R213, desc[UR16][R142.64] ;  /* 0x000000108ed5d981 */ /* 0x000362000c1e1100 */
[----:B------:R-:W-:Y:S02]  /*3860*/  PRMT R201, RZ, 0x7610, R201 ;  /* 0x00007610ffc97816 */ /* 0x000fe400000000c9 */
[----:B------:R-:W-:Y:S02]  /*3870*/  LEA.HI.X.SX32 R141, R87, R176, 0x1, P4 ;  /* 0x000000b0578d7211 */ /* 0x000fe400020f0eff */
[----:B------:R-:W-:Y:S02]  /*3880*/  IADD3 R146, P5, R88, R170, RZ ;  /* 0x000000aa58927210 */ /* 0x000fe40007fbe0ff */
[C---:B------:R-:W-:Y:S01]  /*3890*/  LOP3.LUT R148, R231.reuse, 0x30, RZ, 0xfc, !PT ;  /* 0x00000030e7947812 */ /* 0x040fe200078efcff */
[----:B------:R1:W5:Y:S01]  /*38a0*/  @!P2 LDG.E.U8 R201, desc[UR16][R140.64] ;  /* 0x000000108cc9a981 */ /* 0x000362000c1e1100 */
[----:B0-----:R-:W-:-:S02]  /*38b0*/  LOP3.LUT R145, R231, 0x32, RZ, 0xfc, !PT ;  /* 0x00000032e7917812 */ /* 0x001fc400078efcff */
[----:B------:R-:W-:Y:S02]  /*38c0*/  PRMT R211, RZ, 0x7610, R211 ;  /* 0x00007610ffd37816 */ /* 0x000fe400000000d3 */
[----:B------:R-:W-:Y:S02]  /*38d0*/  IADD3 R144, P2, R89, R170, RZ ;  /* 0x000000aa59907210 */ /* 0x000fe40007f5e0ff */
[----:B------:R-:W-:Y:S02]  /*38e0*/  LEA.HI.X.SX32 R147, R88, R176, 0x1, P5 ;  /* 0x000000b058937211 */ /* 0x000fe400028f0eff */
[----:B------:R-:W-:Y:S02]  /*38f0*/  ISETP.GE.AND P4, PT, R148, UR11, PT ;  /* 0x0000000b94007c0c */ /* 0x000fe4000bf86270 */
[----:B------:R-:W-:Y:S01]  /*3900*/  ISETP.GE.AND P5, PT, R145, UR11, PT ;  /* 0x0000000b91007c0c */ /* 0x000fe2000bfa6270 */
[----:B------:R0:W5:Y:S01]  /*3910*/  @!P1 LDG.E.U8 R211, desc[UR16][R146.64] ;  /* 0x0000001092d39981 */ /* 0x000162000c1e1100 */
[----:B------:R-:W-:-:S02]  /*3920*/  PRMT R210, RZ, 0x7610, R210 ;  /* 0x00007610ffd27816 */ /* 0x000fc400000000d2 */
[----:B------:R-:W-:Y:S02]  /*3930*/  LEA.HI.X.SX32 R145, R89, R176, 0x1, P2 ;  /* 0x000000b059917211 */ /* 0x000fe400010f0eff */
[C---:B------:R-:W-:Y:S02]  /*3940*/  LOP3.LUT R148, R231.reuse, 0x34, RZ, 0xfc, !PT ;  /* 0x00000034e7947812 */ /* 0x040fe400078efcff */
[----:B-1----:R-:W-:Y:S01]  /*3950*/  IADD3 R142, P1, R90, R170, RZ ;  /* 0x000000aa5a8e7210 */ /* 0x002fe20007f3e0ff */
[----:B------:R1:W5:Y:S01]  /*3960*/  @!P3 LDG.E.U8 R210, desc[UR16][R144.64] ;  /* 0x0000001090d2b981 */ /* 0x000362000c1e1100 */
[----:B------:R-:W-:Y:S02]  /*3970*/  LOP3.LUT R141, R231, 0x36, RZ, 0xfc, !PT ;  /* 0x00000036e78d7812 */ /* 0x000fe400078efcff */
[----:B------:R-:W-:Y:S02]  /*3980*/  PRMT R207, RZ, 0x7610, R207 ;  /* 0x00007610ffcf7816 */ /* 0x000fe400000000cf */
[----:B------:R-:W-:-:S02]  /*3990*/  ISETP.GE.AND P2, PT, R148, UR11, PT ;  /* 0x0000000b94007c0c */ /* 0x000fc4000bf46270 */
[----:B------:R-:W-:Y:S02]  /*39a0*/  IADD3 R140, P3, R91, R170, RZ ;  /* 0x000000aa5b8c7210 */ /* 0x000fe40007f7e0ff */
[-C--:B------:R-:W-:Y:S02]  /*39b0*/  LEA.HI.X.SX32 R143, R90, R176.reuse, 0x1, P1 ;  /* 0x000000b05a8f7211 */ /* 0x080fe400008f0eff */
[----:B------:R-:W-:Y:S02]  /*39c0*/  LOP3.LUT R148, R231, 0x38, RZ, 0xfc, !PT ;  /* 0x00000038e7947812 */ /* 0x000fe400078efcff */
[----:B------:R-:W-:Y:S01]  /*39d0*/  ISETP.GE.AND P1, PT, R141, UR11, PT ;  /* 0x0000000b8d007c0c */ /* 0x000fe2000bf26270 */
[----:B------:R-:W5:Y:S01]  /*39e0*/  @!P4 LDG.E.U8 R207, desc[UR16][R142.64] ;  /* 0x000000108ecfc981 */ /* 0x000f62000c1e1100 */
[----:B------:R-:W-:Y:S02]  /*39f0*/  LEA.HI.X.SX32 R141, R91, R176, 0x1, P3 ;  /* 0x000000b05b8d7211 */ /* 0x000fe400018f0eff */
[----:B------:R-:W-:-:S02]  /*3a00*/  ISETP.GE.AND P3, PT, R148, UR11, PT ;  /* 0x0000000b94007c0c */ /* 0x000fc4000bf66270 */
[----:B------:R-:W-:Y:S02]  /*3a10*/  PRMT R206, RZ, 0x7610, R206 ;  /* 0x00007610ffce7816 */ /* 0x000fe400000000ce */
[-C--:B------:R-:W-:Y:S02]  /*3a20*/  IADD3 R148, P6, R92, R170.reuse, RZ ;  /* 0x000000aa5c947210 */ /* 0x080fe40007fde0ff */
[----:B0-----:R-:W-:Y:S02]  /*3a30*/  IADD3 R146, P4, R93, R170, RZ ;  /* 0x000000aa5d927210 */ /* 0x001fe40007f9e0ff */
[C---:B-1----:R-:W-:Y:S01]  /*3a40*/  LOP3.LUT R144, R231.reuse, 0x3a, RZ, 0xfc, !PT ;  /* 0x0000003ae7907812 */ /* 0x042fe200078efcff */
[----:B------:R0:W5:Y:S01]  /*3a50*/  @!P5 LDG.E.U8 R206, desc[UR16][R140.64] ;  /* 0x000000108cced981 */ /* 0x000162000c1e1100 */
[----:B------:R-:W-:Y:S02]  /*3a60*/  LOP3.LUT R145, R231, 0x3c, RZ, 0xfc, !PT ;  /* 0x0000003ce7917812 */ /* 0x000fe400078efcff */
[----:B------:R-:W-:-:S02]  /*3a70*/  PRMT R205, RZ, 0x7610, R205 ;  /* 0x00007610ffcd7816 */ /* 0x000fc400000000cd */
[----:B------:R-:W-:Y:S02]  /*3a80*/  PRMT R204, RZ, 0x7610, R204 ;  /* 0x00007610ffcc7816 */ /* 0x000fe400000000cc */
[-C--:B------:R-:W-:Y:S02]  /*3a90*/  LEA.HI.X.SX32 R149, R92, R176.reuse, 0x1, P6 ;  /* 0x000000b05c957211 */ /* 0x080fe400030f0eff */
[----:B------:R-:W-:Y:S02]  /*3aa0*/  LEA.HI.X.SX32 R147, R93, R176, 0x1, P4 ;  /* 0x000000b05d937211 */ /* 0x000fe400020f0eff */
[----:B------:R-:W-:Y:S01]  /*3ab0*/  ISETP.GE.AND P5, PT, R144, UR11, PT ;  /* 0x0000000b90007c0c */ /* 0x000fe2000bfa6270 */
[----:B------:R1:W5:Y:S01]  /*3ac0*/  @!P2 LDG.E.U8 R205, desc[UR16][R148.64] ;  /* 0x0000001094cda981 */ /* 0x000362000c1e1100 */
[----:B------:R-:W-:Y:S02]  /*3ad0*/  ISETP.GE.AND P4, PT, R145, UR11, PT ;  /* 0x0000000b91007c0c */ /* 0x000fe4000bf86270 */
[-C--:B0-----:R-:W-:Y:S01]  /*3ae0*/  IADD3 R140, P6, R94, R170.reuse, RZ ;  /* 0x000000aa5e8c7210 */ /* 0x081fe20007fde0ff */
[----:B------:R-:W5:Y:S01]  /*3af0*/  @!P1 LDG.E.U8 R204, desc[UR16][R146.64] ;  /* 0x0000001092cc9981 */ /* 0x000f62000c1e1100 */
[----:B------:R-:W-:-:S02]  /*3b00*/  IADD3 R144, P2, R95, R170, RZ ;  /* 0x000000aa5f907210 */ /* 0x000fc40007f5e0ff */
[----:B------:R-:W-:Y:S02]  /*3b10*/  IADD3 R142, P1, R96, R170, RZ ;  /* 0x000000aa608e7210 */ /* 0x000fe40007f3e0ff */
[----:B------:R-:W-:Y:S02]  /*3b20*/  PRMT R185, RZ, 0x7610, R185 ;  /* 0x00007610ffb97816 */ /* 0x000fe400000000b9 */
[----:B------:R-:W-:Y:S02]  /*3b30*/  PRMT R203, RZ, 0x7610, R203 ;  /* 0x00007610ffcb7816 */ /* 0x000fe400000000cb */
[----:B------:R-:W-:Y:S02]  /*3b40*/  PRMT R202, RZ, 0x7610, R202 ;  /* 0x00007610ffca7816 */ /* 0x000fe400000000ca */
[-C--:B------:R-:W-:Y:S02]  /*3b50*/  LEA.HI.X.SX32 R141, R94, R176.reuse, 0x1, P6 ;  /* 0x000000b05e8d7211 */ /* 0x080fe400030f0eff */
[----:B------:R-:W-:-:S02]  /*3b60*/  LEA.HI.X.SX32 R145, R95, R176, 0x1, P2 ;  /* 0x000000b05f917211 */ /* 0x000fc400010f0eff */
[----:B------:R-:W-:Y:S01]  /*3b70*/  LEA.HI.X.SX32 R143, R96, R176, 0x1, P1 ;  /* 0x000000b0608f7211 */ /* 0x000fe200008f0eff */
[----:B------:R0:W5:Y:S01]  /*3b80*/  @!P3 LDG.E.U8 R185, desc[UR16][R140.64] ;  /* 0x000000108cb9b981 */ /* 0x000162000c1e1100 */
[----:B------:R-:W-:-:S03]  /*3b90*/  SHF.R.S32.HI R183, RZ, 0x1f, R178 ;  /* 0x0000001fffb77819 */ /* 0x000fc600000114b2 */
[----:B------:R-:W5:Y:S01]  /*3ba0*/  @!P5 LDG.E.U8 R203, desc[UR16][R144.64] ;  /* 0x0000001090cbd981 */ /* 0x000f62000c1e1100 */
[----:B-1----:R-:W-:-:S03]  /*3bb0*/  IADD3 R148, P1, R178, R167, RZ ;  /* 0x000000a7b2947210 */ /* 0x002fc60007f3e0ff */
[----:B------:R1:W5:Y:S02]  /*3bc0*/  @!P4 LDG.E.U8 R202, desc[UR16][R142.64] ;  /* 0x000000108ecac981 */ /* 0x000364000c1e1100 */
[----:B------:R-:W-:Y:S01]  /*3bd0*/  IMAD.X R149, R183, 0x1, R175, P1 ;  /* 0x00000001b7957824 */ /* 0x000fe200008e06af */
[----:B0-----:R-:W-:-:S05]  /*3be0*/  IADD3 R140, P1, R178, R163, RZ ;  /* 0x000000a3b28c7210 */ /* 0x001fca0007f3e0ff */
[C---:B------:R-:W-:Y:S01]  /*3bf0*/  IMAD.X R141, R183.reuse, 0x1, R173, P1 ;  /* 0x00000001b78d7824 */ /* 0x040fe200008e06ad */
[C---:B------:R-:W-:Y:S02]  /*3c00*/  IADD3 R150, P1, R178.reuse, R161, RZ ;  /* 0x000000a1b2967210 */ /* 0x040fe40007f3e0ff */
[----:B------:R-:W-:Y:S01]  /*3c10*/  PRMT R199, RZ, 0x7610, R199 ;  /* 0x00007610ffc77816 */ /* 0x000fe200000000c7 */
[----:B------:R-:W-:Y:S02]  /*3c20*/  BAR.SYNC.DEFER_BLOCKING 0x0 ;  /* 0x0000000000007b1d */ /* 0x000fe40000010000 */
[----:B------:R-:W-:Y:S01]  /*3c30*/  IMAD.X R151, R183, 0x1, R172, P1 ;  /* 0x00000001b7977824 */ /* 0x000fe200008e06ac */
[----:B-1----:R-:W-:Y:S02]  /*3c40*/  IADD3 R142, P1, R178, R157, RZ ;  /* 0x0000009db28e7210 */ /* 0x002fe40007f3e0ff */
[----:B------:R-:W-:-:S03]  /*3c50*/  PRMT R189, RZ, 0x7610, R189 ;  /* 0x00007610ffbd7816 */ /* 0x000fc600000000bd */
[C---:B------:R-:W-:Y:S01]  /*3c60*/  IMAD.X R143, R183.reuse, 0x1, R169, P1 ;  /* 0x00000001b78f7824 */ /* 0x040fe200008e06a9 */
[----:B------:R-:W-:Y:S02]  /*3c70*/  PRMT R184, RZ, 0x7610, R184 ;  /* 0x00007610ffb87816 */ /* 0x000fe400000000b8 */
[C---:B------:R-:W-:Y:S01]  /*3c80*/  IADD3 R146, P2, R178.reuse, R165, RZ ;  /* 0x000000a5b2927210 */ /* 0x040fe20007f5e0ff */
[----:B------:R0:W5:Y:S04]  /*3c90*/  @!P0 LDG.E.U8 R199, desc[UR16][R148.64] ;  /* 0x0000001094c78981 */ /* 0x000168000c1e1100 */
[----:B------:R1:W5:Y:S01]  /*3ca0*/  @!P0 LDG.E.U8 R189, desc[UR16][R140.64] ;  /* 0x000000108cbd8981 */ /* 0x000362000c1e1100 */
[----:B------:R-:W-:Y:S02]  /*3cb0*/  PRMT R194, RZ, 0x7610, R194 ;  /* 0x00007610ffc27816 */ /* 0x000fe400000000c2 */
[----:B------:R-:W-:Y:S01]  /*3cc0*/  PRMT R195, RZ, 0x7610, R195 ;  /* 0x00007610ffc37816 */ /* 0x000fe200000000c3 */
[----:B------:R2:W5:Y:S01]  /*3cd0*/  @!P0 LDG.E.U8 R184, desc[UR16][R150.64] ;  /* 0x0000001096b88981 */ /* 0x000562000c1e1100 */
[----:B0-----:R-:W-:Y:S01]  /*3ce0*/  IADD3 R148, P1, R178, R155, RZ ;  /* 0x0000009bb2947210 */ /* 0x001fe20007f3e0ff */
[----:B------:R-:W-:-:S02]  /*3cf0*/  IMAD.X R147, R183, 0x1, R174, P2 ;  /* 0x00000001b7937824 */ /* 0x000fc400010e06ae */
[----:B------:R0:W5:Y:S02]  /*3d00*/  @!P0 LDG.E.U8 R194, desc[UR16][R142.64] ;  /* 0x000000108ec28981 */ /* 0x000164000c1e1100 */
[----:B------:R-:W-:Y:S01]  /*3d10*/  IMAD.X R149, R183, 0x1, R168, P1 ;  /* 0x00000001b7957824 */ /* 0x000fe200008e06a8 */
[C---:B-1----:R-:W-:Y:S01]  /*3d20*/  IADD3 R140, P1, R178.reuse, R139, RZ ;  /* 0x0000008bb28c7210 */ /* 0x042fe20007f3e0ff */
[----:B------:R1:W5:Y:S01]  /*3d30*/  @!P0 LDG.E.U8 R195, desc[UR16][R146.64] ;  /* 0x0000001092c38981 */ /* 0x000362000c1e1100 */
[----:B------:R-:W-:-:S03]  /*3d40*/  IADD3 R144, P2, R178, R159, RZ ;  /* 0x0000009fb2907210 */ /* 0x000fc60007f5e0ff */
[C---:B------:R-:W-:Y:S01]  /*3d50*/  IMAD.X R141, R183.reuse, 0x1, R164, P1 ;  /* 0x00000001b78d7824 */ /* 0x040fe200008e06a4 */
[----:B--2---:R-:W-:Y:S01]  /*3d60*/  IADD3 R150, P1, R178, R137, RZ ;  /* 0x00000089b2967210 */ /* 0x004fe20007f3e0ff */
[----:B------:R-:W-:Y:S01]  /*3d70*/  IMAD.X R145, R183, 0x1, R171, P2 ;  /* 0x00000001b7917824 */ /* 0x000fe200010e06ab */
[----:B------:R-:W-:-:S03]  /*3d80*/  PRMT R197, RZ, 0x7610, R197 ;  /* 0x00007610ffc57816 */ /* 0x000fc600000000c5 */
[C---:B------:R-:W-:Y:S01]  /*3d90*/  IMAD.X R151, R183.reuse, 0x1, R162, P1 ;  /* 0x00000001b7977824 */ /* 0x040fe200008e06a2 */
[C---:B0-----:R-:W-:Y:S02]  /*3da0*/  IADD3 R142, P1, R178.reuse, R133, RZ ;  /* 0x00000085b28e7210 */ /* 0x041fe40007f3e0ff */
[----:B-1----:R-:W-:Y:S01]  /*3db0*/  IADD3 R146, P2, R178, R153, RZ ;  /* 0x00000099b2927210 */ /* 0x002fe20007f5e0ff */
[----:B------:R0:W2:Y:S01]  /*3dc0*/  @!P0 LDG.E.U8 R197, desc[UR16][R140.64] ;  /* 0x000000108cc58981 */ /* 0x0000a2000c1e1100 */
[----:B------:R-:W-:Y:S01]  /*3dd0*/  PRMT R182, RZ, 0x7610, R182 ;  /* 0x00007610ffb67816 */ /* 0x000fe200000000b6 */
[C---:B------:R-:W-:Y:S02]  /*3de0*/  IMAD.X R143, R183.reuse, 0x1, R158, P1 ;  /* 0x00000001b78f7824 */ /* 0x040fe400008e069e */
[----:B------:R-:W-:Y:S01]  /*3df0*/  IMAD.X R147, R183, 0x1, R166, P2 ;  /* 0x00000001b7937824 */ /* 0x000fe200010e06a6 */
[----:B------:R-:W-:Y:S02]  /*3e00*/  PRMT R180, RZ, 0x7610, R180 ;  /* 0x00007610ffb47816 */ /* 0x000fe400000000b4 */
[----:B------:R-:W-:-:S02]  /*3e10*/  PRMT R198, RZ, 0x7610, R198 ;  /* 0x00007610ffc67816 */ /* 0x000fc400000000c6 */
[----:B------:R1:W2:Y:S01]  /*3e20*/  @!P0 LDG.E.U8 R182, desc[UR16][R146.64] ;  /* 0x0000001092b68981 */ /* 0x0002a2000c1e1100 */
[C---:B0-----:R-:W-:Y:S02]  /*3e30*/  IADD3 R140, P1, R178.reuse, R131, RZ ;  /* 0x00000083b28c7210 */ /* 0x041fe40007f3e0ff */
[----:B------:R-:W-:Y:S01]  /*3e40*/  PRMT R196, RZ, 0x7610, R196 ;  /* 0x00007610ffc47816 */ /* 0x000fe200000000c4 */
[----:B------:R0:W2:Y:S02]  /*3e50*/  @!P0 LDG.E.U8 R180, desc[UR16][R142.64] ;  /* 0x000000108eb48981 */ /* 0x0000a4000c1e1100 */
[----:B------:R-:W-:Y:S01]  /*3e60*/  IMAD.X R141, R183, 0x1, R156, P1 ;  /* 0x00000001b78d7824 */ /* 0x000fe200008e069c */
[----:B------:R-:W-:Y:S01]  /*3e70*/  PRMT R188, RZ, 0x7610, R188 ;  /* 0x00007610ffbc7816 */ /* 0x000fe200000000bc */
[----:B------:R3:W2:Y:S01]  /*3e80*/  @!P0 LDG.E.U8 R198, desc[UR16][R144.64] ;  /* 0x0000001090c68981 */ /* 0x0006a2000c1e1100 */
[----:B-1----:R-:W-:-:S03]  /*3e90*/  IADD3 R146, P1, R178, R127, RZ ;  /* 0x0000007fb2927210 */ /* 0x002fc60007f3e0ff */
[----:B------:R1:W2:Y:S02]  /*3ea0*/  @!P0 LDG.E.U8 R196, desc[UR16][R140.64] ;  /* 0x000000108cc48981 */ /* 0x0002a4000c1e1100 */
[C---:B------:R-:W-:Y:S01]  /*3eb0*/  IMAD.X R147, R183.reuse, 0x1, R152, P1 ;  /* 0x00000001b7937824 */ /* 0x040fe200008e0698 */
[C---:B0-----:R-:W-:Y:S01]  /*3ec0*/  IADD3 R142, P1, R178.reuse, R105, RZ ;  /* 0x00000069b28e7210 */ /* 0x041fe20007f3e0ff */
[----:B------:R0:W2:Y:S01]  /*3ed0*/  @!P0 LDG.E.U8 R188, desc[UR16][R148.64] ;  /* 0x0000001094bc8981 */ /* 0x0000a2000c1e1100 */
[C---:B---3--:R-:W-:Y:S02]  /*3ee0*/  IADD3 R144, P2, R178.reuse, R135, RZ ;  /* 0x00000087b2907210 */ /* 0x048fe40007f5e0ff */
[----:B------:R-:W-:Y:S01]  /*3ef0*/  PRMT R186, RZ, 0x7610, R186 ;  /* 0x00007610ffba7816 */ /* 0x000fe200000000ba */
[C---:B------:R-:W-:Y:S01]  /*3f00*/  IMAD.X R143, R183.reuse, 0x1, R118, P1 ;  /* 0x00000001b78f7824 */ /* 0x040fe200008e0676 */
[----:B-1----:R-:W-:Y:S01]  /*3f10*/  IADD3 R140, P1, R178, R109, RZ ;  /* 0x0000006db28c7210 */ /* 0x002fe20007f3e0ff */
[----:B------:R-:W-:Y:S01]  /*3f20*/  IMAD.X R145, R183, 0x1, R160, P2 ;  /* 0x00000001b7917824 */ /* 0x000fe200010e06a0 */
[----:B------:R-:W-:-:S02]  /*3f30*/  PRMT R192, RZ, 0x7610, R192 ;  /* 0x00007610ffc07816 */ /* 0x000fc400000000c0 */
[----:B------:R1:W3:Y:S01]  /*3f40*/  @!P0 LDG.E.U8 R186, desc[UR16][R146.64] ;  /* 0x0000001092ba8981 */ /* 0x0002e2000c1e1100 */
[----:B0-----:R-:W-:Y:S01]  /*3f50*/  IADD3 R148, P2, R178, R129, RZ ;  /* 0x00000081b2947210 */ /* 0x001fe20007f5e0ff */
[----:B------:R-:W-:-:S04]  /*3f60*/  IMAD.X R141, R183, 0x1, R122, P1 ;  /* 0x00000001b78d7824 */ /* 0x000fc800008e067a */
[----:B------:R-:W-:Y:S01]  /*3f70*/  IMAD.X R149, R183, 0x1, R154, P2 ;  /* 0x00000001b7957824 */ /* 0x000fe200010e069a */
[----:B-1----:R-:W-:-:S04]  /*3f80*/  IADD3 R146, P1, R178, R111, RZ ;  /* 0x0000006fb2927210 */ /* 0x002fc80007f3e0ff */
[----:B------:R0:W3:Y:S01]  /*3f90*/  @!P0 LDG.E.U8 R192, desc[UR16][R148.64] ;  /* 0x0000001094c08981 */ /* 0x0000e2000c1e1100 */
[----:B------:R-:W-:Y:S02]  /*3fa0*/  PRMT R232, RZ, 0x7610, R232 ;  /* 0x00007610ffe87816 */ /* 0x000fe400000000e8 */
[----:B------:R-:W-:Y:S01]  /*3fb0*/  PRMT R187, RZ, 0x7610, R187 ;  /* 0x00007610ffbb7816 */ /* 0x000fe200000000bb */
[----:B------:R-:W-:Y:S01]  /*3fc0*/  IMAD.X R147, R183, 0x1, R124, P1 ;  /* 0x00000001b7937824 */ /* 0x000fe200008e067c */
[----:B------:R-:W-:Y:S02]  /*3fd0*/  PRMT R191, RZ, 0x7610, R191 ;  /* 0x00007610ffbf7816 */ /* 0x000fe400000000bf */
[----:B------:R1:W3:Y:S01]  /*3fe0*/  @!P0 LDG.E.U8 R232, desc[UR16][R140.64] ;  /* 0x000000108ce88981 */ /* 0x0002e2000c1e1100 */
[----:B0-----:R-:W-:-:S03]  /*3ff0*/  IADD3 R148, P1, R178, R115, RZ ;  /* 0x00000073b2947210 */ /* 0x001fc60007f3e0ff */
[----:B------:R0:W3:Y:S01]  /*4000*/  @!P0 LDG.E.U8 R187, desc[UR16][R144.64] ;  /* 0x0000001090bb8981 */ /* 0x0000e2000c1e1100 */
[----:B------:R-:W-:Y:S01]  /*4010*/  PRMT R193, RZ, 0x7610, R193 ;  /* 0x00007610ffc17816 */ /* 0x000fe200000000c1 */
[C---:B------:R-:W-:Y:S02]  /*4020*/  IMAD.X R149, R183.reuse, 0x1, R128, P1 ;  /* 0x00000001b7957824 */ /* 0x040fe400008e0680 */
[----:B------:R4:W3:Y:S01]  /*4030*/  @!P0 LDG.E.U8 R191, desc[UR16][R142.64] ;  /* 0x000000108ebf8981 */ /* 0x0008e2000c1e1100 */
[C---:B-1----:R-:W-:Y:S02]  /*4040*/  IADD3 R140, P1, R178.reuse, R117, RZ ;  /* 0x00000075b28c7210 */ /* 0x042fe40007f3e0ff */
[----:B------:R-:W-:Y:S01]  /*4050*/  PRMT R233, RZ, 0x7610, R233 ;  /* 0x00007610ffe97816 */ /* 0x000fe200000000e9 */
[----:B------:R1:W3:Y:S01]  /*4060*/  @!P0 LDG.E.U8 R193, desc[UR16][R150.64] ;  /* 0x0000001096c18981 */ /* 0x0002e2000c1e1100 */
[----:B0-----:R-:W-:Y:S01]  /*4070*/  IADD3 R144, P2, R178, R107, RZ ;  /* 0x0000006bb2907210 */ /* 0x001fe20007f5e0ff */
[----:B------:R-:W-:Y:S01]  /*4080*/  IMAD.X R141, R183, 0x1, R130, P1 ;  /* 0x00000001b78d7824 */ /* 0x000fe200008e0682 */
[----:B------:R-:W-:-:S02]  /*4090*/  PRMT R234, RZ, 0x7610, R234 ;  /* 0x00007610ffea7816 */ /* 0x000fc400000000ea */
[----:B------:R0:W3:Y:S01]  /*40a0*/  @!P0 LDG.E.U8 R233, desc[UR16][R146.64] ;  /* 0x0000001092e98981 */ /* 0x0000e2000c1e1100 */
[----:B------:R-:W-:Y:S01]  /*40b0*/  IMAD.X R145, R183, 0x1, R120, P2 ;  /* 0x00000001b7917824 */ /* 0x000fe200010e0678 */
[C---:B----4-:R-:W-:Y:S02]  /*40c0*/  IADD3 R142, P1, R178.reuse, R121, RZ ;  /* 0x00000079b28e7210 */ /* 0x050fe40007f3e0ff */
[----:B-1----:R-:W-:-:S03]  /*40d0*/  IADD3 R150, P2, R178, R113, RZ ;  /* 0x00000071b2967210 */ /* 0x002fc60007f5e0ff */
[C---:B------:R-:W-:Y:S02]  /*40e0*/  IMAD.X R143, R183.reuse, 0x1, R134, P1 ;  /* 0x00000001b78f7824 */ /* 0x040fe400008e0686 */
[C---:B------:R-:W-:Y:S01]  /*40f0*/  IMAD.X R151, R183.reuse, 0x1, R126, P2 ;  /* 0x00000001b7977824 */ /* 0x040fe200010e067e */
[----:B0-----:R-:W-:Y:S02]  /*4100*/  IADD3 R146, P1, R178, R123, RZ ;  /* 0x0000007bb2927210 */ /* 0x001fe40007f3e0ff */
[----:B------:R-:W-:Y:S02]  /*4110*/  PRMT R237, RZ, 0x7610, R237 ;  /* 0x00007610ffed7816 */ /* 0x000fe400000000ed */
[----:B------:R0:W4:Y:S01]  /*4120*/  @!P0 LDG.E.U8 R234, desc[UR16][R150.64] ;  /* 0x0000001096ea8981 */ /* 0x000122000c1e1100 */
[----:B------:R-:W-:Y:S01]  /*4130*/  IMAD.X R147, R183, 0x1, R136, P1 ;  /* 0x00000001b7937824 */ /* 0x000fe200008e0688 */
[----:B------:R-:W-:Y:S02]  /*4140*/  PRMT R190, RZ, 0x7610, R190 ;  /* 0x00007610ffbe7816 */ /* 0x000fe400000000be */
[----:B------:R1:W4:Y:S01]  /*4150*/  @!P0 LDG.E.U8 R237, desc[UR16][R140.64] ;  /* 0x000000108ced8981 */ /* 0x000322000c1e1100 */
[----:B------:R-:W-:-:S03]  /*4160*/  PRMT R238, RZ, 0x7610, R238 ;  /* 0x00007610ffee7816 */ /* 0x000fc600000000ee */
[----:B------:R1:W3:Y:S01]  /*4170*/  @!P0 LDG.E.U8 R190, desc[UR16][R144.64] ;  /* 0x0000001090be8981 */ /* 0x0002e2000c1e1100 */
[C---:B0-----:R-:W-:Y:S02]  /*4180*/  IADD3 R150, P1, R178.reuse, R104, RZ ;  /* 0x00000068b2967210 */ /* 0x041fe40007f3e0ff */
[----:B------:R-:W-:Y:S01]  /*4190*/  PRMT R236, RZ, 0x7610, R236 ;  /* 0x00007610ffec7816 */ /* 0x000fe200000000ec */
[----:B------:R0:W4:Y:S02]  /*41a0*/  @!P0 LDG.E.U8 R238, desc[UR16][R142.64] ;  /* 0x000000108eee8981 */ /* 0x000124000c1e1100 */
[----:B------:R-:W-:Y:S01]  /*41b0*/  IMAD.X R151, R183, 0x1, R116, P1 ;  /* 0x00000001b7977824 */ /* 0x000fe200008e0674 */
[C---:B-1----:R-:W-:Y:S02]  /*41c0*/  IADD3 R140, P1, R178.reuse, R103, RZ ;  /* 0x00000067b28c7210 */ /* 0x042fe40007f3e0ff */
[----:B------:R-:W-:-:S03]  /*41d0*/  IADD3 R144, P2, R178, R119, RZ ;  /* 0x00000077b2907210 */ /* 0x000fc60007f5e0ff */
[C---:B------:R-:W-:Y:S02]  /*41e0*/  IMAD.X R141, R183.reuse, 0x1, R114, P1 ;  /* 0x00000001b78d7824 */ /* 0x040fe400008e0672 */
[C---:B------:R-:W-:Y:S01]  /*41f0*/  IMAD.X R145, R183.reuse, 0x1, R132, P2 ;  /* 0x00000001b7917824 */ /* 0x040fe200010e0684 */
[----:B0-----:R-:W-:Y:S02]  /*4200*/  IADD3 R142, P1, R178, R102, RZ ;  /* 0x00000066b28e7210 */ /* 0x001fe40007f3e0ff */
[----:B------:R-:W-:Y:S02]  /*4210*/  PRMT R235, RZ, 0x7610, R235 ;  /* 0x00007610ffeb7816 */ /* 0x000fe400000000eb */
[----:B------:R0:W4:Y:S01]  /*4220*/  @!P0 LDG.E.U8 R236, desc[UR16][R144.64] ;  /* 0x0000001090ec8981 */ /* 0x000122000c1e1100 */
[----:B------:R-:W-:Y:S01]  /*4230*/  PRMT R240, RZ, 0x7610, R240 ;  /* 0x00007610fff07816 */ /* 0x000fe200000000f0 */
[----:B------:R-:W-:Y:S02]  /*4240*/  IMAD.X R143, R183, 0x1, R112, P1 ;  /* 0x00000001b78f7824 */ /* 0x000fe400008e0670 */
[----:B------:R1:W4:Y:S01]  /*4250*/  @!P0 LDG.E.U8 R235, desc[UR16][R148.64] ;  /* 0x0000001094eb8981 */ /* 0x000322000c1e1100 */
[----:B------:R-:W-:-:S03]  /*4260*/  PRMT R242, RZ, 0x7610, R242 ;  /* 0x00007610fff27816 */ /* 0x000fc600000000f2 */
[----:B------:R1:W4:Y:S01]  /*4270*/  @!P0 LDG.E.U8 R240, desc[UR16][R146.64] ;  /* 0x0000001092f08981 */ /* 0x000322000c1e1100 */
[C---:B0-----:R-:W-:Y:S02]  /*4280*/  IADD3 R144, P1, R178.reuse, R101, RZ ;  /* 0x00000065b2907210 */ /* 0x041fe40007f3e0ff */
[----:B------:R-:W-:Y:S01]  /*4290*/  PRMT R239, RZ, 0x7610, R239 ;  /* 0x00007610ffef7816 */ /* 0x000fe200000000ef */
[----:B------:R0:W4:Y:S01]  /*42a0*/  @!P0 LDG.E.U8 R242, desc[UR16][R140.64] ;  /* 0x000000108cf28981 */ /* 0x000122000c1e1100 */
[C---:B-1----:R-:W-:Y:S01]  /*42b0*/  IADD3 R148, P2, R178.reuse, R125, RZ ;  /* 0x0000007db2947210 */ /* 0x042fe20007f5e0ff */
[----:B------:R-:W-:Y:S01]  /*42c0*/  IMAD.X R145, R183, 0x1, R110, P1 ;  /* 0x00000001b7917824 */ /* 0x000fe200008e066e */
[----:B------:R-:W-:-:S03]  /*42d0*/  IADD3 R146, P1, R178, R100, RZ ;  /* 0x00000064b2927210 */ /* 0x000fc60007f3e0ff */
[C---:B------:R-:W-:Y:S01]  /*42e0*/  IMAD.X R149, R183.reuse, 0x1, R138, P2 ;  /* 0x00000001b7957824 */ /* 0x040fe200010e068a */
[----:B------:R-:W-:Y:S02]  /*42f0*/  PRMT R241, RZ, 0x7610, R241 ;  /* 0x00007610fff17816 */ /* 0x000fe400000000f1 */
[----:B------:R-:W-:Y:S01]  /*4300*/  PRMT R243, RZ, 0x7610, R243 ;  /* 0x00007610fff37816 */ /* 0x000fe200000000f3 */
[C---:B------:R-:W-:Y:S01]  /*4310*/  IMAD.X R147, R183.reuse, 0x1, R108, P1 ;  /* 0x00000001b7937824 */ /* 0x040fe200008e066c */
[----:B0-----:R-:W-:Y:S01]  /*4320*/  IADD3 R140, P1, R178, R68, RZ ;  /* 0x00000044b28c7210 */ /* 0x001fe20007f3e0ff */
[----:B------:R0:W4:Y:S04]  /*4330*/  @!P0 LDG.E.U8 R239, desc[UR16][R148.64] ;  /* 0x0000001094ef8981 */ /* 0x000128000c1e1100 */
[----:B------:R1:W4:Y:S01]  /*4340*/  @!P0 LDG.E.U8 R241, desc[UR16][R150.64] ;  /* 0x0000001096f18981 */ /* 0x000322000c1e1100 */
[----:B------:R-:W-:-:S03]  /*4350*/  IMAD.X R141, R183, 0x1, R106, P1 ;  /* 0x00000001b78d7824 */ /* 0x000fc600008e066a */
[----:B------:R1:W4:Y:S01]  /*4360*/  @!P0 LDG.E.U8 R243, desc[UR16][R142.64] ;  /* 0x000000108ef38981 */ /* 0x000322000c1e1100 */
[----:B0-----:R-:W-:Y:S02]  /*4370*/  PRMT R148, RZ, 0x7610, R148 ;  /* 0x00007610ff947816 */ /* 0x001fe40000000094 */
[----:B------:R-:W-:Y:S02]  /*4380*/  PRMT R149, RZ, 0x7610, R149 ;  /* 0x00007610ff957816 */ /* 0x000fe40000000095 */
[----:B-1----:R-:W-:Y:S02]  /*4390*/  PRMT R150, RZ, 0x7610, R150 ;  /* 0x00007610ff967816 */ /* 0x002fe40000000096 */
[----:B------:R-:W4:Y:S04]  /*43a0*/  @!P0 LDG.E.U8 R148, desc[UR16][R144.64] ;  /* 0x0000001090948981 */ /* 0x000f28000c1e1100 */
[----:B------:R-:W4:Y:S04]  /*43b0*/  @!P0 LDG.E.U8 R149, desc[UR16][R146.64] ;  /* 0x0000001092958981 */ /* 0x000f28000c1e1100 */
[----:B------:R0:W4:Y:S01]  /*43c0*/  @!P0 LDG.E.U8 R150, desc[UR16][R140.64] ;  /* 0x000000108c968981 */ /* 0x000122000c1e1100 */
[----:B------:R-:W-:-:S02]  /*43d0*/  IMAD.SHL.U32 R142, R0, 0x40, RZ ;  /* 0x00000040008e7824 */ /* 0x000fc400078e00ff */
[----:B------:R-:W-:-:S03]  /*43e0*/  IMAD.SHL.U32 R143, R0, 0x8, RZ ;  /* 0x00000008008f7824 */ /* 0x000fc600078e00ff */
[----:B------:R-:W-:-:S04]  /*43f0*/  LOP3.LUT R142, R142, 0xfc0, RZ, 0xc0, !PT ;  /* 0x00000fc08e8e7812 */ /* 0x000fc800078ec0ff */
[----:B------:R-:W-:-:S04]  /*4400*/  LOP3.LUT R142, R142, 0x30, R143, 0xf8, !PT ;  /* 0x000000308e8e7812 */ /* 0x000fc800078ef88f */
[----:B------:R-:W-:-:S04]  /*4410*/  LOP3.LUT R231, R142, R231, RZ, 0xfc, !PT ;  /* 0x000000e78ee77212 */ /* 0x000fc800078efcff */
[C---:B------:R-:W-:Y:S01]  /*4420*/  LOP3.LUT R142, R231.reuse, 0x10, RZ, 0x3c, !PT ;  /* 0x00000010e78e7812 */ /* 0x040fe200078e3cff */
[----:B------:R-:W-:Y:S01]  /*4430*/  STS.U8 [R231+UR10], R212 ;  /* 0x000000d4e7007988 */ /* 0x000fe2000800000a */
[----:B0-----:R-:W-:-:S03]  /*4440*/  LOP3.LUT R140, R231, 0x20, RZ, 0x3c, !PT ;  /* 0x00000020e78c7812 */ /* 0x001fc600078e3cff */
[----:B------:R-:W-:Y:S01]  /*4450*/  STS.U8 [R231+UR10+0x2], R230 ;  /* 0x000002e6e7007988 */ /* 0x000fe2000800000a */
[----:B------:R-:W-:-:S03]  /*4460*/  LOP3.LUT R141, R0, 0x7f, RZ, 0xc0, !PT ;  /* 0x0000007f008d7812 */ /* 0x000fc600078ec0ff */
[----:B------:R-:W-:Y:S04]  /*4470*/  STS.U8 [R231+UR10+0x4], R229 ;  /* 0x000004e5e7007988 */ /* 0x000fe8000800000a */
[----:B-----5:R-:W-:Y:S04]  /*4480*/  STS.U8 [R231+UR10+0x6], R228 ;  /* 0x000006e4e7007988 */ /* 0x020fe8000800000a */
[----:B------:R-:W-:Y:S04]  /*4490*/  STS.U8 [R231+UR10+0x8], R218 ;  /* 0x000008dae7007988 */ /* 0x000fe8000800000a */
[----:B------:R-:W-:Y:S04]  /*44a0*/  STS.U8 [R231+UR10+0xa], R227 ;  /* 0x00000ae3e7007988 */ /* 0x000fe8000800000a */
[----:B------:R-:W-:Y:S04]  /*44b0*/  STS.U8 [R231+UR10+0xc], R226 ;  /* 0x00000ce2e7007988 */ /* 0x000fe8000800000a */
[----:B------:R0:W-:Y:S01]  /*44c0*/  STS.U8 [R231+UR10+0xe], R225 ;  /* 0x00000ee1e7007988 */ /* 0x0001e2000800000a */
[----:B------:R-:W-:-:S03]  /*44d0*/  LOP3.LUT R143, R141, 0x10, RZ, 0x3c, !PT ;  /* 0x000000108d8f7812 */ /* 0x000fc600078e3cff */
[----:B------:R-:W-:Y:S01]  /*44e0*/  STS.U8 [R142+UR10], R224 ;  /* 0x000000e08e007988 */ /* 0x000fe2000800000a */
[----:B0-----:R-:W-:-:S03]  /*44f0*/  LOP3.LUT R231, R231, 0x30, RZ, 0x3c, !PT ;  /* 0x00000030e7e77812 */ /* 0x001fc600078e3cff */
[----:B------:R-:W-:Y:S04]  /*4500*/  STS.U8 [R142+UR10+0x2], R223 ;  /* 0x000002df8e007988 */ /* 0x000fe8000800000a */
[----:B------:R-:W-:Y:S04]  /*4510*/  STS.U8 [R142+UR10+0x4], R222 ;  /* 0x000004de8e007988 */ /* 0x000fe8000800000a */
[----:B------:R-:W-:Y:S04]  /*4520*/  STS.U8 [R142+UR10+0x6], R221 ;  /* 0x000006dd8e007988 */ /* 0x000fe8000800000a */
[----:B------:R-:W-:Y:S04]  /*4530*/  STS.U8 [R142+UR10+0x8], R209 ;  /* 0x000008d18e007988 */ /* 0x000fe8000800000a */
[----:B------:R-:W-:Y:S04]  /*4540*/  STS.U8 [R142+UR10+0xa], R220 ;  /* 0x00000adc8e007988 */ /* 0x000fe8000800000a */
[----:B------:R-:W-:Y:S04]  /*4550*/  STS.U8 [R142+UR10+0xc], R219 ;  /* 0x00000cdb8e007988 */ /* 0x000fe8000800000a */
[----:B------:R-:W-:Y:S04]  /*4560*/  STS.U8 [R142+UR10+0xe], R217 ;  /* 0x00000ed98e007988 */ /* 0x000fe8000800000a */
[----:B------:R-:W-:Y:S04]  /*4570*/  STS.U8 [R140+UR10], R216 ;  /* 0x000000d88c007988 */ /* 0x000fe8000800000a */
[----:B------:R-:W-:Y:S04]  /*4580*/  STS.U8 [R140+UR10+0x2], R215 ;  /* 0x000002d78c007988 */ /* 0x000fe8000800000a */
[----:B------:R-:W-:Y:S04]  /*4590*/  STS.U8 [R140+UR10+0x4], R214 ;  /* 0x000004d68c007988 */ /* 0x000fe8000800000a */
[----:B------:R-:W-:Y:S04]  /*45a0*/  STS.U8 [R140+UR10+0x6], R213 ;  /* 0x000006d58c007988 */ /* 0x000fe8000800000a */
[----:B------:R-:W-:Y:S04]  /*45b0*/  STS.U8 [R140+UR10+0x8], R201 ;  /* 0x000008c98c007988 */ /* 0x000fe8000800000a */
[----:B------:R-:W-:Y:S04]  /*45c0*/  STS.U8 [R140+UR10+0xa], R211 ;  /* 0x00000ad38c007988 */ /* 0x000fe8000800000a */
[----:B------:R-:W-:Y:S04]  /*45d0*/  STS.U8 [R140+UR10+0xc], R210 ;  /* 0x00000cd28c007988 */ /* 0x000fe8000800000a */
[----:B------:R0:W-:Y:S04]  /*45e0*/  STS.U8 [R140+UR10+0xe], R208 ;  /* 0x00000ed08c007988 */ /* 0x0001e8000800000a */
[----:B------:R-:W-:Y:S04]  /*45f0*/  STS.U8 [R231+UR10], R207 ;  /* 0x000000cfe7007988 */ /* 0x000fe8000800000a */
[----:B------:R-:W-:Y:S01]  /*4600*/  STS.U8 [R231+UR10+0x2], R206 ;  /* 0x000002cee7007988 */ /* 0x000fe2000800000a */
        /* <DEDUP_REMOVED lines=8> */
[----:B--2---:R-:W-:Y:S04]  /*4690*/  STS.U8 [R141+UR10+0x1200], R198 ;  /* 0x001200c68d007988 */ /* 0x004fe8000800000a */
[----:B------:R-:W-:Y:S04]  /*46a0*/  STS.U8 [R141+UR10+0x1400], R197 ;  /* 0x001400c58d007988 */ /* 0x000fe8000800000a */
[----:B------:R-:W-:Y:S01]  /*46b0*/  STS.U8 [R141+UR10+0x1600], R196 ;  /* 0x001600c48d007988 */ /* 0x000fe2000800000a */
[----:B------:R-:W-:Y:S01]  /*46c0*/  UMOV UR20, UR4 ;  /* 0x0000000400147c82 */ /* 0x000fe20008000000 */
[----:B------:R-:W-:Y:S01]  /*46d0*/  UMOV UR21, 0x80000020 ;  /* 0x8000002000157882 */ /* 0x000fe20000000000 */
[----:B------:R-:W-:Y:S01]  /*46e0*/  UMOV UR22, UR6 ;  /* 0x0000000600167c82 */ /* 0x000fe20008000000 */
[----:B------:R-:W-:Y:S01]  /*46f0*/  UMOV UR23, 0x80000020 ;  /* 0x8000002000177882 */ /* 0x000fe20000000000 */
[----:B---3--:R-:W-:Y:S04]  /*4700*/  STS.U8 [R141+UR10+0x1c00], R190 ;  /* 0x001c00be8d007988 */ /* 0x008fe8000800000a */
[----:B----4-:R-:W-:Y:S04]  /*4710*/  STS.U8 [R141+UR10+0x1a00], R235 ;  /* 0x001a00eb8d007988 */ /* 0x010fe8000800000a */
[----:B------:R-:W-:Y:S04]  /*4720*/  STS.U8 [R141+UR10+0x1800], R240 ;  /* 0x001800f08d007988 */ /* 0x000fe8000800000a */
[----:B------:R0:W-:Y:S04]  /*4730*/  STS.U8 [R141+UR10+0x1e00], R243 ;  /* 0x001e00f38d007988 */ /* 0x0001e8000800000a */
[----:B------:R1:W-:Y:S01]  /*4740*/  STS.U8 [R143+UR10+0x1080], R195 ;  /* 0x001080c38f007988 */ /* 0x0003e2000800000a */
[----:B0-----:R-:W-:-:S03]  /*4750*/  LOP3.LUT R141, R141, 0x30, RZ, 0x3c, !PT ;  /* 0x000000308d8d7812 */ /* 0x001fc600078e3cff */
[----:B------:R1:W-:Y:S04]  /*4760*/  STS.U8 [R143+UR10+0x1280], R194 ;  /* 0x001280c28f007988 */ /* 0x0003e8000800000a */
        /* <DEDUP_REMOVED lines=21> */
[----:B------:R1:W-:Y:S01]  /*48c0*/  STS.U8 [R141+UR10+0x1f80], R150 ;  /* 0x001f80968d007988 */ /* 0x0003e2000800000a */
[----:B------:R0:W-:Y:S06]  /*48d0*/  MEMBAR.ALL.CTA ;  /* 0x0000000000007992 */ /* 0x0001ec0000008000 */
[----:B0-----:R-:W0:Y:S02]  /*48e0*/  FENCE.VIEW.ASYNC.S ;  /* 0x00000000000073c6 */ /* 0x001e240000000000 */
[----:B0-----:R-:W-:Y:S06]  /*48f0*/  BAR.SYNC.DEFER_BLOCKING 0x0 ;  /* 0x0000000000007b1d */ /* 0x001fec0000010000 */
[----:B------:R-:W-:-:S06]  /*4900*/  WARPGROUP.ARRIVE ;  /* 0x00000000000079c5 */ /* 0x000fcc0000000000 */
[----:B------:R-:W-:Y:S01]  /*4910*/  QGMMA.64x64x32.F32.E5M2.E5M2 R24, gdesc[UR20], R24 ;  /* 0x00e00000141879f3 */ /* 0x000fe20008703818 */
[----:B------:R-:W-:Y:S02]  /*4920*/  USHF.R.S32.HI UR8, URZ, 0x1f, UR18 ;  /* 0x0000001f3f087899 */ /* 0x000fe40008011412 */
[----:B------:R-:W-:-:S04]  /*4930*/  IADD3 R104, P5, R104, UR18, RZ ;  /* 0x0000001268687c10 */ /* 0x000fc8000ffbe0ff */
[----:B------:R-:W-:Y:S02]  /*4940*/  IADD3.X R116, R116, UR8, RZ, P5, !PT ;  /* 0x0000000874747c10 */ /* 0x000fe4000affe4ff */
[----:B------:R-:W-:Y:S02]  /*4950*/  IADD3 R117, P5, R117, UR18, RZ ;  /* 0x0000001275757c10 */ /* 0x000fe4000ffbe0ff */
[----:B------:R-:W-:Y:S02]  /*4960*/  IADD3 R68, P0, R68, UR18, RZ ;  /* 0x0000001244447c10 */ /* 0x000fe4000ff1e0ff */
[----:B------:R-:W-:Y:S02]  /*4970*/  IADD3 R100, P1, R100, UR18, RZ ;  /* 0x0000001264647c10 */ /* 0x000fe4000ff3e0ff */
[----:B------:R-:W-:Y:S02]  /*4980*/  IADD3 R101, P2, R101, UR18, RZ ;  /* 0x0000001265657c10 */ /* 0x000fe4000ff5e0ff */
[----:B------:R-:W-:-:S02]  /*4990*/  IADD3 R102, P3, R102, UR18, RZ ;  /* 0x0000001266667c10 */ /* 0x000fc4000ff7e0ff */
[----:B------:R-:W-:Y:S02]  /*49a0*/  IADD3.X R130, R130, UR8, RZ, P5, !PT ;  /* 0x0000000882827c10 */ /* 0x000fe4000affe4ff */
[----:B------:R-:W-:Y:S01]  /*49b0*/  IADD3 R131, P5, R131, UR18, RZ ;  /* 0x0000001283837c10 */ /* 0x000fe2000ffbe0ff */
[----:B------:R-:W-:Y:S01]  /*49c0*/  QGMMA.64x64x32.F32.E5M2.E5M2 R24, gdesc[UR12], R24, gsb0 ;  /* 0x00e000000c1879f3 */ /* 0x000fe20008003818 */
[----:B------:R-:W-:Y:S02]  /*49d0*/  IADD3 R103, P4, R103, UR18, RZ ;  /* 0x0000001267677c10 */ /* 0x000fe4000ff9e0ff */
[----:B------:R-:W-:Y:S02]  /*49e0*/  IADD3.X R106, R106, UR8, RZ, P0, !PT ;  /* 0x000000086a6a7c10 */ /* 0x000fe400087fe4ff */
[----:B------:R-:W-:Y:S02]  /*49f0*/  IADD3.X R108, R108, UR8, RZ, P1, !PT ;  /* 0x000000086c6c7c10 */ /* 0x000fe40008ffe4ff */
[----:B------:R-:W-:-:S02]  /*4a00*/  IADD3.X R110, R110, UR8, RZ, P2, !PT ;  /* 0x000000086e6e7c10 */ /* 0x000fc400097fe4ff */
[----:B------:R-:W-:Y:S02]  /*4a10*/  IADD3.X R112, R112, UR8, RZ, P3, !PT ;  /* 0x0000000870707c10 */ /* 0x000fe40009ffe4ff */
[----:B------:R-:W-:Y:S02]  /*4a20*/  IADD3 R105, P6, R105, UR18, RZ ;  /* 0x0000001269697c10 */ /* 0x000fe4000ffde0ff */
[----:B------:R-:W-:Y:S02]  /*4a30*/  IADD3 R107, P0, R107, UR18, RZ ;  /* 0x000000126b6b7c10 */ /* 0x000fe4000ff1e0ff */
[----:B------:R-:W-:Y:S02]  /*4a40*/  IADD3 R109, P1, R109, UR18, RZ ;  /* 0x000000126d6d7c10 */ /* 0x000fe4000ff3e0ff */
[----:B------:R-:W-:Y:S02]  /*4a50*/  IADD3 R111, P2, R111, UR18, RZ ;  /* 0x000000126f6f7c10 */ /* 0x000fe4000ff5e0ff */
[----:B------:R-:W-:Y:S01]  /*4a60*/  IADD3 R113, P3, R113, UR18, RZ ;  /* 0x0000001271717c10 */ /* 0x000fe2000ff7e0ff */
[----:B------:R-:W-:Y:S01]  /*4a70*/  VIADD R177, R177, 0xffffffff ;  /* 0xffffffffb1b17836 */ /* 0x000fe20000000000 */
[----:B------:R-:W-:-:S02]  /*4a80*/  IADD3.X R156, R156, UR8, RZ, P5, !PT ;  /* 0x000000089c9c7c10 */ /* 0x000fc4000affe4ff */
[----:B------:R-:W-:Y:S02]  /*4a90*/  IADD3.X R114, R114, UR8, RZ, P4, !PT ;  /* 0x0000000872727c10 */ /* 0x000fe4000a7fe4ff */
[----:B------:R-:W-:Y:S02]  /*4aa0*/  IADD3 R157, P5, R157, UR18, RZ ;  /* 0x000000129d9d7c10 */ /* 0x000fe4000ffbe0ff */
[----:B------:R-:W-:Y:S02]  /*4ab0*/  IADD3 R115, P4, R115, UR18, RZ ;  /* 0x0000001273737c10 */ /* 0x000fe4000ff9e0ff */
[----:B------:R-:W-:Y:S02]  /*4ac0*/  IADD3.X R118, R118, UR8, RZ, P6, !PT ;  /* 0x0000000876767c10 */ /* 0x000fe4000b7fe4ff */
[----:B------:R-:W-:Y:S02]  /*4ad0*/  IADD3.X R120, R120, UR8, RZ, P0, !PT ;  /* 0x0000000878787c10 */ /* 0x000fe400087fe4ff */
[----:B------:R-:W-:-:S02]  /*4ae0*/  IADD3.X R122, R122, UR8, RZ, P1, !PT ;  /* 0x000000087a7a7c10 */ /* 0x000fc40008ffe4ff */
[----:B------:R-:W-:Y:S02]  /*4af0*/  IADD3.X R124, R124, UR8, RZ, P2, !PT ;  /* 0x000000087c7c7c10 */ /* 0x000fe400097fe4ff */
[----:B------:R-:W-:Y:S02]  /*4b00*/  IADD3.X R126, R126, UR8, RZ, P3, !PT ;  /* 0x000000087e7e7c10 */ /* 0x000fe40009ffe4ff */
[----:B------:R-:W-:Y:S02]  /*4b10*/  IADD3 R119, P6, R119, UR18, RZ ;  /* 0x0000001277777c10 */ /* 0x000fe4000ffde0ff */
[----:B------:R-:W-:Y:S02]  /*4b20*/  IADD3 R121, P0, R121, UR18, RZ ;  /* 0x0000001279797c10 */ /* 0x000fe4000ff1e0ff */
[----:B------:R-:W-:Y:S02]  /*4b30*/  IADD3 R123, P1, R123, UR18, RZ ;  /* 0x000000127b7b7c10 */ /* 0x000fe4000ff3e0ff */
[----:B------:R-:W-:-:S02]  /*4b40*/  IADD3 R125, P2, R125, UR18, RZ ;  /* 0x000000127d7d7c10 */ /* 0x000fc4000ff5e0ff */
[----:B------:R-:W-:Y:S02]  /*4b50*/  IADD3 R127, P3, R127, UR18, RZ ;  /* 0x000000127f7f7c10 */ /* 0x000fe4000ff7e0ff */
[----:B------:R-:W-:Y:S02]  /*4b60*/  IADD3.X R169, R169, UR8, RZ, P5, !PT ;  /* 0x00000008a9a97c10 */ /* 0x000fe4000affe4ff */
[----:B------:R-:W-:Y:S02]  /*4b70*/  IADD3.X R128, R128, UR8, RZ, P4, !PT ;  /* 0x0000000880807c10 */ /* 0x000fe4000a7fe4ff */
[----:B------:R-:W-:Y:S02]  /*4b80*/  ISETP.NE.U32.AND P5, PT, R177, RZ, PT ;  /* 0x000000ffb100720c */ /* 0x000fe40003fa5070 */
[----:B------:R-:W-:Y:S02]  /*4b90*/  IADD3 R129, P4, R129, UR18, RZ ;  /* 0x0000001281817c10 */ /* 0x000fe4000ff9e0ff */
[----:B------:R-:W-:-:S02]  /*4ba0*/  IADD3.X R132, R132, UR8, RZ, P6, !PT ;  /* 0x0000000884847c10 */ /* 0x000fc4000b7fe4ff */
[----:B------:R-:W-:Y:S02]  /*4bb0*/  IADD3.X R134, R134, UR8, RZ, P0, !PT ;  /* 0x0000000886867c10 */ /* 0x000fe400087fe4ff */
[----:B------:R-:W-:Y:S02]  /*4bc0*/  IADD3.X R136, R136, UR8, RZ, P1, !PT ;  /* 0x0000000888887c10 */ /* 0x000fe40008ffe4ff */
[----:B------:R-:W-:Y:S02]  /*4bd0*/  IADD3.X R138, R138, UR8, RZ, P2, !PT ;  /* 0x000000088a8a7c10 */ /* 0x000fe400097fe4ff */
[----:B------:R-:W-:Y:S02]  /*4be0*/  IADD3.X R152, R152, UR8, RZ, P3, !PT ;  /* 0x0000000898987c10 */ /* 0x000fe40009ffe4ff */
[----:B------:R-:W-:Y:S02]  /*4bf0*/  IADD3 R133, P6, R133, UR18, RZ ;  /* 0x0000001285857c10 */ /* 0x000fe4000ffde0ff */
[----:B------:R-:W-:-:S02]  /*4c00*/  IADD3 R135, P0, R135, UR18, RZ ;  /* 0x0000001287877c10 */ /* 0x000fc4000ff1e0ff */
[----:B------:R-:W-:Y:S02]  /*4c10*/  IADD3 R137, P1, R137, UR18, RZ ;  /* 0x0000001289897c10 */ /* 0x000fe4000ff3e0ff */
[----:B------:R-:W-:Y:S02]  /*4c20*/  IADD3 R139, P2, R139, UR18, RZ ;  /* 0x000000128b8b7c10 */ /* 0x000fe4000ff5e0ff */
[----:B------:R-:W-:Y:S02]  /*4c30*/  IADD3 R153, P3, R153, UR18, RZ ;  /* 0x0000001299997c10 */ /* 0x000fe4000ff7e0ff */
[----:B------:R-:W-:Y:S02]  /*4c40*/  IADD3.X R154, R154, UR8, RZ, P4, !PT ;  /* 0x000000089a9a7c10 */ /* 0x000fe4000a7fe4ff */
        /* <DEDUP_REMOVED lines=11> */
[----:B------:R-:W-:Y:S01]  /*4d00*/  IADD3.X R168, R168, UR8, RZ, P4, !PT ;  /* 0x00000008a8a87c10 */ /* 0x000fe2000a7fe4ff */
[----:B------:R-:W-:Y:S01]  /*4d10*/  UIADD3 UR11, UR11, -0x40, URZ ;  /* 0xffffffc00b0b7890 */ /* 0x000fe2000fffe03f */
[----:B------:R-:W-:Y:S01]  /*4d20*/  IADD3 R170, P4, R69, R170, RZ ;  /* 0x000000aa45aa7210 */ /* 0x000fe20007f9e0ff */
[----:B------:R-:W-:Y:S02]  /*4d30*/  WARPGROUP.DEPBAR.LE gsb0, 0x0 ;  /* 0x00008000000079c5 */ /* 0x000fe40000010000 */
[----:B------:R-:W-:-:S02]  /*4d40*/  IADD3.X R171, R171, UR8, RZ, P6, !PT ;  /* 0x00000008abab7c10 */ /* 0x000fc4000b7fe4ff */
[----:B------:R-:W-:Y:S02]  /*4d50*/  IADD3.X R172, R172, UR8, RZ, P0, !PT ;  /* 0x00000008acac7c10 */ /* 0x000fe400087fe4ff */
[----:B------:R-:W-:Y:S02]  /*4d60*/  IADD3.X R173, R173, UR8, RZ, P1, !PT ;  /* 0x00000008adad7c10 */ /* 0x000fe40008ffe4ff */
[----:B------:R-:W-:Y:S02]  /*4d70*/  IADD3.X R174, R174, UR8, RZ, P2, !PT ;  /* 0x00000008aeae7c10 */ /* 0x000fe400097fe4ff */
[----:B------:R-:W-:Y:S02]  /*4d80*/  IADD3.X R175, R175, UR8, RZ, P3, !PT ;  /* 0x00000008afaf7c10 */ /* 0x000fe40009ffe4ff */
[----:B------:R-:W-:Y:S01]  /*4d90*/  LEA.HI.X.SX32 R176, R69, R176, 0x1, P4 ;  /* 0x000000b045b07211 */ /* 0x000fe200020f0eff */
[----:B-1----:R-:W-:Y:S06]  /*4da0*/  @P5 BRA `(.L_x_2) ;  /* 0xffffffe000745947 */ /* 0x002fec000383ffff */
.L_x_1:
[----:B------:R-:W-:Y:S01]  /*4db0*/  F2FP.SATFINITE.E5M2.F32.PACK_AB_MERGE_C R24, R25, R24, RZ ;  /* 0x000000181918723e */ /* 0x000fe200048060ff */
[C---:B------:R-:W-:Y:S01]  /*4dc0*/  IMAD.SHL.U32 R25, R0.reuse, 0x100, RZ ;  /* 0x0000010000197824 */ /* 0x040fe200078e00ff */
[----:B------:R-:W-:Y:S01]  /*4dd0*/  F2FP.SATFINITE.E5M2.F32.PACK_AB_MERGE_C R28, R29, R28, RZ ;  /* 0x0000001c1d1c723e */ /* 0x000fe200048060ff */
[----:B------:R-:W-:Y:S01]  /*4de0*/  IMAD.SHL.U32 R29, R0, 0x10, RZ ;  /* 0x00000010001d7824 */ /* 0x000fe200078e00ff */
[----:B------:R-:W-:Y:S01]  /*4df0*/  F2FP.SATFINITE.E5M2.F32.PACK_AB_MERGE_C R30, R31, R30, RZ ;  /* 0x0000001e1f1e723e */ /* 0x000fe200048060ff */
[----:B------:R-:W-:Y:S01]  /*4e00*/  BAR.SYNC.DEFER_BLOCKING 0x0 ;  /* 0x0000000000007b1d */ /* 0x000fe20000010000 */
[----:B------:R-:W-:Y:S02]  /*4e10*/  F2FP.SATFINITE.E5M2.F32.PACK_AB_MERGE_C R32, R33, R32, RZ ;  /* 0x000000202120723e */ /* 0x000fe400048060ff */
[----:B------:R-:W-:Y:S02]  /*4e20*/  LOP3.LUT R31, R24, 0xffff, RZ, 0xc0, !PT ;  /* 0x0000ffff181f7812 */ /* 0x000fe400078ec0ff */
[----:B------:R-:W-:Y:S01]  /*4e30*/  LOP3.LUT R28, R28, 0xffff, RZ, 0xc0, !PT ;  /* 0x0000ffff1c1c7812 */ /* 0x000fe200078ec0ff */
[----:B------:R-:W-:Y:S01]  /*4e40*/  ULDC.64 UR6, c[0x0][0x228] ;  /* 0x00008a0000067ab9 */ /* 0x000fe20000000a00 */
[----:B------:R-:W-:Y:S01]  /*4e50*/  F2FP.SATFINITE.E5M2.F32.PACK_AB_MERGE_C R26, R27, R26, RZ ;  /* 0x0000001a1b1a723e */ /* 0x000fe200048060ff */
[----:B------:R-:W-:Y:S01]  /*4e60*/  ULDC UR4, c[0x0][0x244] ;  /* 0x0000910000047ab9 */ /* 0x000fe20000000800 */
[----:B------:R-:W-:-:S02]  /*4e70*/  F2FP.SATFINITE.E5M2.F32.PACK_AB_MERGE_C R36, R37, R36, RZ ;  /* 0x000000242524723e */ /* 0x000fc400048060ff */
[----:B------:R-:W-:Y:S02]  /*4e80*/  LOP3.LUT R37, R32, 0xffff, RZ, 0xc0, !PT ;  /* 0x0000ffff20257812 */ /* 0x000fe400078ec0ff */
[----:B------:R-:W-:Y:S02]  /*4e90*/  LOP3.LUT R27, R25, 0x800, RZ, 0xc0, !PT ;  /* 0x00000800191b7812 */ /* 0x000fe400078ec0ff */
[----:B------:R-:W-:Y:S02]  /*4ea0*/  F2FP.SATFINITE.E5M2.F32.PACK_AB_MERGE_C R34, R35, R34, RZ ;  /* 0x000000222322723e */ /* 0x000fe400048060ff */
[----:B------:R-:W-:Y:S02]  /*4eb0*/  SHF.R.U32.HI R24, RZ, 0x8, R31 ;  /* 0x00000008ff187819 */ /* 0x000fe4000001161f */
[----:B------:R-:W-:Y:S02]  /*4ec0*/  SHF.R.U32.HI R25, RZ, 0x8, R28 ;  /* 0x00000008ff197819 */ /* 0x000fe4000001161c */
[----:B------:R-:W-:-:S02]  /*4ed0*/  LOP3.LUT R68, R30, 0xffff, RZ, 0xc0, !PT ;  /* 0x0000ffff1e447812 */ /* 0x000fc400078ec0ff */
[----:B------:R-:W-:Y:S02]  /*4ee0*/  PRMT R30, R31, 0x3340, R28 ;  /* 0x000033401f1e7816 */ /* 0x000fe4000000001c */
[----:B------:R-:W-:Y:S02]  /*4ef0*/  F2FP.SATFINITE.E5M2.F32.PACK_AB_MERGE_C R38, R39, R38, RZ ;  /* 0x000000262726723e */ /* 0x000fe400048060ff */
[----:B------:R-:W-:Y:S02]  /*4f00*/  LOP3.LUT R35, R26, 0xffff, RZ, 0xc0, !PT ;  /* 0x0000ffff1a237812 */ /* 0x000fe400078ec0ff */
[----:B------:R-:W-:Y:S02]  /*4f10*/  PRMT R31, R37, 0x3340, R0 ;  /* 0x00003340251f7816 */ /* 0x000fe40000000000 */
[----:B------:R-:W-:Y:S02]  /*4f20*/  LOP3.LUT R39, R34, 0xffff, RZ, 0xc0, !PT ;  /* 0x0000ffff22277812 */ /* 0x000fe400078ec0ff */
[----:B------:R-:W-:-:S02]  /*4f30*/  LOP3.LUT R26, R29, 0x70, RZ, 0xc0, !PT ;  /* 0x000000701d1a7812 */ /* 0x000fc400078ec0ff */
[----:B------:R-:W-:Y:S02]  /*4f40*/  LOP3.LUT R25, R25, 0xffff, RZ, 0xc0, !PT ;  /* 0x0000ffff19197812 */ /* 0x000fe400078ec0ff */
[----:B------:R-:W-:Y:S02]  /*4f50*/  LOP3.LUT R24, R24, 0xffff, RZ, 0xc0, !PT ;  /* 0x0000ffff18187812 */ /* 0x000fe400078ec0ff */
[----:B------:R-:W-:Y:S02]  /*4f60*/  PRMT R31, R30, 0x5410, R31 ;  /* 0x000054101e1f7816 */ /* 0x000fe4000000001f */
[----:B------:R-:W-:Y:S02]  /*4f70*/  PRMT R33, R39, 0x3340, R0 ;  /* 0x0000334027217816 */ /* 0x000fe40000000000 */
[----:B------:R-:W-:Y:S02]  /*4f80*/  PRMT R32, R35, 0x3340, R68 ;  /* 0x0000334023207816 */ /* 0x000fe40000000044 */
[----:B------:R-:W-:-:S02]  /*4f90*/  IADD3 R28, R26, UR10, R27 ;  /* 0x0000000a1a1c7c10 */ /* 0x000fc4000fffe01b */
[----:B------:R-:W-:Y:S02]  /*4fa0*/  PRMT R30, R24, 0x3340, R25 ;  /* 0x00003340181e7816 */ /* 0x000fe40000000019 */
[----:B------:R-:W-:Y:S02]  /*4fb0*/  SHF.R.U32.HI R26, RZ, 0x8, R37 ;  /* 0x00000008ff1a7819 */ /* 0x000fe40000011625 */
[----:B------:R-:W-:Y:S02]  /*4fc0*/  SHF.R.U32.HI R25, RZ, 0x8, R68 ;  /* 0x00000008ff197819 */ /* 0x000fe40000011644 */
[----:B------:R-:W-:Y:S02]  /*4fd0*/  SHF.R.U32.HI R24, RZ, 0x8, R35 ;  /* 0x00000008ff187819 */ /* 0x000fe40000011623 */
[----:B------:R-:W-:Y:S02]  /*4fe0*/  SHF.R.U32.HI R27, RZ, 0x8, R39 ;  /* 0x00000008ff1b7819 */ /* 0x000fe40000011627 */
[----:B------:R-:W-:-:S02]  /*4ff0*/  PRMT R33, R32, 0x5410, R33 ;  /* 0x0000541020217816 */ /* 0x000fc40000000021 */
[----:B------:R-:W-:Y:S02]  /*5000*/  LOP3.LUT R26, R26, 0xffff, RZ, 0xc0, !PT ;  /* 0x0000ffff1a1a7812 */ /* 0x000fe400078ec0ff */
[----:B------:R-:W-:Y:S02]  /*5010*/  LOP3.LUT R32, R25, 0xffff, RZ, 0xc0, !PT ;  /* 0x0000ffff19207812 */ /* 0x000fe400078ec0ff */
[----:B------:R-:W-:Y:S02]  /*5020*/  LOP3.LUT R35, R24, 0xffff, RZ, 0xc0, !PT ;  /* 0x0000ffff18237812 */ /* 0x000fe400078ec0ff */
[----:B------:R-:W-:Y:S02]  /*5030*/  LOP3.LUT R27, R27, 0xffff, RZ, 0xc0, !PT ;  /* 0x0000ffff1b1b7812 */ /* 0x000fe400078ec0ff */
[----:B------:R-:W-:Y:S02]  /*5040*/  PRMT R25, R26, 0x3340, R1 ;  /* 0x000033401a197816 */ /* 0x000fe40000000001 */
[----:B------:R-:W-:-:S02]  /*5050*/  PRMT R32, R35, 0x3340, R32 ;  /* 0x0000334023207816 */ /* 0x000fc40000000020 */
[----:B------:R-:W-:Y:S01]  /*5060*/  PRMT R27, R27, 0x3340, R0 ;  /* 0x000033401b1b7816 */ /* 0x000fe20000000000 */
[----:B------:R-:W-:Y:S01]  /*5070*/  IMAD.SHL.U32 R0, R0, 0x20, RZ ;  /* 0x0000002000007824 */ /* 0x000fe200078e00ff */
[----:B------:R-:W-:Y:S02]  /*5080*/  LOP3.LUT R67, R67, 0x380, RZ, 0xc0, !PT ;  /* 0x0000038043437812 */ /* 0x000fe400078ec0ff */
[----:B------:R-:W-:Y:S02]  /*5090*/  PRMT R25, R30, 0x5410, R25 ;  /* 0x000054101e197816 */ /* 0x000fe40000000019 */
[----:B------:R-:W-:Y:S01]  /*50a0*/  LOP3.LUT R36, R36, 0xffff, RZ, 0xc0, !PT ;  /* 0x0000ffff24247812 */ /* 0x000fe200078ec0ff */
[----:B------:R-:W-:Y:S01]  /*50b0*/  IMAD.IADD R67, R67, 0x1, R28 ;  /* 0x0000000143437824 */ /* 0x000fe200078e021c */
[----:B------:R-:W-:Y:S02]  /*50c0*/  PRMT R27, R32, 0x5410, R27 ;  /* 0x00005410201b7816 */ /* 0x000fe4000000001b */
[----:B------:R-:W-:-:S02]  /*50d0*/  LOP3.LUT R38, R38, 0xffff, RZ, 0xc0, !PT ;  /* 0x0000ffff26267812 */ /* 0x000fc400078ec0ff */
[--C-:B------:R-:W-:Y:S02]  /*50e0*/  PRMT R24, R31, 0x4210, R36.reuse ;  /* 0x000042101f187816 */ /* 0x100fe40000000024 */
[----:B------:R-:W-:Y:S02]  /*50f0*/  PRMT R25, R25, 0x5210, R36 ;  /* 0x0000521019197816 */ /* 0x000fe40000000024 */
[--C-:B------:R-:W-:Y:S02]  /*5100*/  PRMT R26, R33, 0x4210, R38.reuse ;  /* 0x00004210211a7816 */ /* 0x100fe40000000026 */
[----:B------:R-:W-:Y:S02]  /*5110*/  PRMT R27, R27, 0x5210, R38 ;  /* 0x000052101b1b7816 */ /* 0x000fe40000000026 */
[----:B------:R-:W-:Y:S02]  /*5120*/  F2FP.SATFINITE.E5M2.F32.PACK_AB_MERGE_C R40, R41, R40, RZ ;  /* 0x000000282928723e */ /* 0x000fe400048060ff */
[----:B------:R-:W-:Y:S01]  /*5130*/  F2FP.SATFINITE.E5M2.F32.PACK_AB_MERGE_C R42, R43, R42, RZ ;  /* 0x0000002a2b2a723e */ /* 0x000fe200048060ff */
[----:B------:R-:W-:Y:S01]  /*5140*/  STSM.16.M88.4 [R67], R24 ;  /* 0x0000001843007844 */ /* 0x000fe20000000200 */
[----:B------:R-:W-:-:S02]  /*5150*/  F2FP.SATFINITE.E5M2.F32.PACK_AB_MERGE_C R44, R45, R44, RZ ;  /* 0x0000002c2d2c723e */ /* 0x000fc400048060ff */
[----:B------:R-:W-:Y:S02]  /*5160*/  F2FP.SATFINITE.E5M2.F32.PACK_AB_MERGE_C R46, R47, R46, RZ ;  /* 0x0000002e2f2e723e */ /* 0x000fe400048060ff */
[----:B------:R-:W-:Y:S02]  /*5170*/  F2FP.SATFINITE.E5M2.F32.PACK_AB_MERGE_C R48, R49, R48, RZ ;  /* 0x000000303130723e */ /* 0x000fe400048060ff */
[----:B------:R-:W-:Y:S02]  /*5180*/  F2FP.SATFINITE.E5M2.F32.PACK_AB_MERGE_C R50, R51, R50, RZ ;  /* 0x000000323332723e */ /* 0x000fe400048060ff */
[----:B------:R-:W-:Y:S02]  /*5190*/  LOP3.LUT R29, R29, 0x3f0, RZ, 0xc0, !PT ;  /* 0x000003f01d1d7812 */ /* 0x000fe400078ec0ff */
[----:B------:R-:W-:Y:S02]  /*51a0*/  LOP3.LUT R0, R0, 0x800, RZ, 0xc0, !PT ;  /* 0x0000080000007812 */ /* 0x000fe400078ec0ff */
[----:B------:R-:W-:-:S02]  /*51b0*/  LOP3.LUT R40, R40, 0xffff, RZ, 0xc0, !PT ;  /* 0x0000ffff28287812 */ /* 0x000fc400078ec0ff */
[----:B------:R-:W-:Y:S02]  /*51c0*/  LOP3.LUT R42, R42, 0xffff, RZ, 0xc0, !PT ;  /* 0x0000ffff2a2a7812 */ /* 0x000fe400078ec0ff */
[----:B------:R-:W-:Y:S02]  /*51d0*/  LOP3.LUT R48, R48, 0xffff, RZ, 0xc0, !PT ;  /* 0x0000ffff30307812 */ /* 0x000fe400078ec0ff */
[----:B------:R-:W-:Y:S02]  /*51e0*/  LOP3.LUT R50, R50, 0xffff, RZ, 0xc0, !PT ;  /* 0x0000ffff32327812 */ /* 0x000fe400078ec0ff */
[----:B------:R-:W-:Y:S02]  /*51f0*/  LOP3.LUT R39, R44, 0xffff, RZ, 0xc0, !PT ;  /* 0x0000ffff2c277812 */ /* 0x000fe400078ec0ff */
[----:B------:R-:W-:Y:S02]  /*5200*/  LOP3.LUT R41, R46, 0xffff, RZ, 0xc0, !PT ;  /* 0x0000ffff2e297812 */ /* 0x000fe400078ec0ff */
[----:B------:R-:W-:Y:S01]  /*5210*/  IADD3 R33, R29, UR10, R0 ;  /* 0x0000000a1d217c10 */ /* 0x000fe2000fffe000 */
[----:B------:R-:W-:Y:S01]  /*5220*/  BAR.SYNC.DEFER_BLOCKING 0x0 ;  /* 0x0000000000007b1d */ /* 0x000fe20000010000 */
[----:B------:R-:W-:-:S02]  /*5230*/  PRMT R29, R48, 0x3340, R1 ;  /* 0x00003340301d7816 */ /* 0x000fc40000000001 */
[----:B------:R-:W-:Y:S02]  /*5240*/  PRMT R31, R50, 0x3340, R1 ;  /* 0x00003340321f7816 */ /* 0x000fe40000000001 */
[----:B------:R-:W-:Y:S02]  /*5250*/  PRMT R0, R40, 0x3340, R39 ;  /* 0x0000334028007816 */ /* 0x000fe40000000027 */
[----:B------:R-:W-:Y:S02]  /*5260*/  PRMT R28, R42, 0x3340, R41 ;  /* 0x000033402a1c7816 */ /* 0x000fe40000000029 */
[----:B------:R-:W-:Y:S02]  /*5270*/  PRMT R35, R0, 0x5410, R29 ;  /* 0x0000541000237816 */ /* 0x000fe4000000001d */
[----:B------:R-:W-:Y:S02]  /*5280*/  PRMT R37, R28, 0x5410, R31 ;  /* 0x000054101c257816 */ /* 0x000fe4000000001f */
[----:B------:R-:W-:-:S02]  /*5290*/  SHF.R.U32.HI R0, RZ, 0x8, R40 ;  /* 0x00000008ff007819 */ /* 0x000fc40000011628 */
[----:B------:R-:W-:Y:S02]  /*52a0*/  SHF.R.U32.HI R29, RZ, 0x8, R39 ;  /* 0x00000008ff1d7819 */ /* 0x000fe40000011627 */
[----:B------:R-:W-:Y:S02]  /*52b0*/  SHF.R.U32.HI R31, RZ, 0x8, R48 ;  /* 0x00000008ff1f7819 */ /* 0x000fe40000011630 */
[----:B------:R-:W-:Y:S02]  /*52c0*/  SHF.R.U32.HI R28, RZ, 0x8, R42 ;  /* 0x00000008ff1c7819 */ /* 0x000fe4000001162a */
[----:B------:R-:W-:Y:S02]  /*52d0*/  SHF.R.U32.HI R30, RZ, 0x8, R41 ;  /* 0x00000008ff1e7819 */ /* 0x000fe40000011629 */
[----:B------:R-:W-:Y:S01]  /*52e0*/  SHF.R.U32.HI R32, RZ, 0x8, R50 ;  /* 0x00000008ff207819 */ /* 0x000fe20000011632 */
[----:B------:R-:W0:Y:S01]  /*52f0*/  LDS.128 R24, [R33] ;  /* 0x0000000021187984 */ /* 0x000e220000000c00 */
[----:B------:R-:W-:-:S02]  /*5300*/  LOP3.LUT R29, R29, 0xffff, RZ, 0xc0, !PT ;  /* 0x0000ffff1d1d7812 */ /* 0x000fc400078ec0ff */
[----:B------:R-:W-:Y:S02]  /*5310*/  LOP3.LUT R0, R0, 0xffff, RZ, 0xc0, !PT ;  /* 0x0000ffff00007812 */ /* 0x000fe400078ec0ff */
[----:B------:R-:W-:Y:S02]  /*5320*/  LOP3.LUT R31, R31, 0xffff, RZ, 0xc0, !PT ;  /* 0x0000ffff1f1f7812 */ /* 0x000fe400078ec0ff */
[----:B------:R-:W-:Y:S02]  /*5330*/  LOP3.LUT R30, R30, 0xffff, RZ, 0xc0, !PT ;  /* 0x0000ffff1e1e7812 */ /* 0x000fe400078ec0ff */
[----:B------:R-:W-:Y:S02]  /*5340*/  LOP3.LUT R39, R28, 0xffff, RZ, 0xc0, !PT ;  /* 0x0000ffff1c277812 */ /* 0x000fe400078ec0ff */
[----:B------:R-:W-:Y:S02]  /*5350*/  LOP3.LUT R32, R32, 0xffff, RZ, 0xc0, !PT ;  /* 0x0000ffff20207812 */ /* 0x000fe400078ec0ff */
[----:B------:R-:W-:-:S02]  /*5360*/  PRMT R0, R0, 0x3340, R29 ;  /* 0x0000334000007816 */ /* 0x000fc4000000001d */
[----:B------:R-:W-:Y:S02]  /*5370*/  PRMT R31, R31, 0x3340, R2 ;  /* 0x000033401f1f7816 */ /* 0x000fe40000000002 */
[----:B------:R-:W-:Y:S02]  /*5380*/  PRMT R30, R39, 0x3340, R30 ;  /* 0x00003340271e7816 */ /* 0x000fe4000000001e */
[----:B------:R-:W-:Y:S02]  /*5390*/  F2FP.SATFINITE.E5M2.F32.PACK_AB_MERGE_C R52, R53, R52, RZ ;  /* 0x000000343534723e */ /* 0x000fe400048060ff */
[----:B------:R-:W-:Y:S02]  /*53a0*/  F2FP.SATFINITE.E5M2.F32.PACK_AB_MERGE_C R54, R55, R54, RZ ;  /* 0x000000363736723e */ /* 0x000fe400048060ff */
[----:B------:R-:W-:Y:S02]  /*53b0*/  PRMT R39, R32, 0x3340, R1 ;  /* 0x0000334020277816 */ /* 0x000fe40000000001 */
[----:B------:R-:W-:-:S02]  /*53c0*/  PRMT R29, R0, 0x5410, R31 ;  /* 0x00005410001d7816 */ /* 0x000fc4000000001f */
[----:B------:R-:W-:Y:S02]  /*53d0*/  LOP3.LUT R52, R52, 0xffff, RZ, 0xc0, !PT ;  /* 0x0000ffff34347812 */ /* 0x000fe400078ec0ff */
[----:B------:R-:W-:Y:S02]  /*53e0*/  LOP3.LUT R54, R54, 0xffff, RZ, 0xc0, !PT ;  /* 0x0000ffff36367812 */ /* 0x000fe400078ec0ff */
[----:B------:R-:W-:Y:S02]  /*53f0*/  PRMT R31, R30, 0x5410, R39 ;  /* 0x000054101e1f7816 */ /* 0x000fe40000000027 */
[--C-:B------:R-:W-:Y:S02]  /*5400*/  PRMT R28, R35, 0x4210, R52.reuse ;  /* 0x00004210231c7816 */ /* 0x100fe40000000034 */
[----:B------:R-:W-:Y:S02]  /*5410*/  PRMT R29, R29, 0x5210, R52 ;  /* 0x000052101d1d7816 */ /* 0x000fe40000000034 */
[----:B------:R-:W-:-:S02]  /*5420*/  PRMT R30, R37, 0x4210, R54 ;  /* 0x00004210251e7816 */ /* 0x000fc40000000036 */
[----:B------:R-:W-:Y:S01]  /*5430*/  PRMT R31, R31, 0x5210, R54 ;  /* 0x000052101f1f7816 */ /* 0x000fe20000000036 */
[----:B------:R-:W-:Y:S01]  /*5440*/  BAR.SYNC.DEFER_BLOCKING 0x0 ;  /* 0x0000000000007b1d */ /* 0x000fe20000010000 */
[C---:B------:R-:W-:Y:S01]  /*5450*/  ISETP.GE.AND P0, PT, R66.reuse, UR6, PT ;  /* 0x0000000642007c0c */ /* 0x040fe2000bf06270 */
[----:B------:R-:W-:Y:S01]  /*5460*/  IMAD R66, R66, UR4, RZ ;  /* 0x0000000442427c24 */ /* 0x000fe2000f8e02ff */
[----:B0-----:R-:W-:Y:S02]  /*5470*/  PRMT R37, R25, 0x7773, RZ ;  /* 0x0000777319257816 */ /* 0x001fe400000000ff */
[C---:B------:R-:W-:Y:S01]  /*5480*/  ISETP.LT.AND P4, PT, R2.reuse, UR7, !P0 ;  /* 0x0000000702007c0c */ /* 0x040fe2000c781270 */
[----:B------:R-:W-:Y:S01]  /*5490*/  ULDC UR6, c[0x0][0x248] ;  /* 0x0000920000067ab9 */ /* 0x000fe20000000800 */
[----:B------:R-:W-:Y:S01]  /*54a0*/  ULDC.64 UR4, c[0x0][0x220] ;  /* 0x0000880000047ab9 */ /* 0x000fe20000000a00 */
[----:B------:R-:W-:Y:S01]  /*54b0*/  IMAD R0, R2, UR6, RZ ;  /* 0x0000000602007c24 */ /* 0x000fe2000f8e02ff */
[----:B------:R-:W-:-:S02]  /*54c0*/  IADD3 R32, P1, R66, UR4, RZ ;  /* 0x0000000442207c10 */ /* 0x000fc4000ff3e0ff */
[C---:B------:R-:W-:Y:S02]  /*54d0*/  PRMT R45, R25.reuse, 0x7772, RZ ;  /* 0x00007772192d7816 */ /* 0x040fe400000000ff */
[----:B------:R-:W-:Y:S02]  /*54e0*/  LEA.HI.X.SX32 R66, R66, UR5, 0x1, P1 ;  /* 0x0000000542427c11 */ /* 0x000fe400088f0eff */
[----:B------:R-:W-:Y:S02]  /*54f0*/  IADD3 R2, P2, R0, R32, RZ ;  /* 0x0000002000027210 */ /* 0x000fe40007f5e0ff */
[C---:B------:R-:W-:Y:S02]  /*5500*/  PRMT R53, R25.reuse, 0x7771, RZ ;  /* 0x0000777119357816 */ /* 0x040fe400000000ff */
[----:B------:R-:W-:Y:S01]  /*5510*/  PRMT R71, R25, 0x7770, RZ ;  /* 0x0000777019477816 */ /* 0x000fe200000000ff */
[C---:B------:R-:W-:Y:S01]  /*5520*/  IMAD R25, R3.reuse, UR6, RZ ;  /* 0x0000000603197c24 */ /* 0x040fe2000f8e02ff */
[----:B------:R-:W-:-:S02]  /*5530*/  ISETP.LT.AND P3, PT, R3, UR7, !P0 ;  /* 0x0000000703007c0c */ /* 0x000fc4000c761270 */
[----:B------:R-:W-:Y:S01]  /*5540*/  PRMT R73, R24, 0x7770, RZ ;  /* 0x0000777018497816 */ /* 0x000fe200000000ff */
[----:B------:R0:W-:Y:S01]  /*5550*/  STSM.16.M88.4 [R67], R28 ;  /* 0x0000001c43007844 */ /* 0x0001e20000000200 */
[----:B------:R-:W-:Y:S01]  /*5560*/  LEA.HI.X.SX32 R3, R0, R66, 0x1, P2 ;  /* 0x0000004200037211 */ /* 0x000fe200010f0eff */
[C---:B------:R-:W-:Y:S01]  /*5570*/  IMAD R0, R4.reuse, UR6, RZ ;  /* 0x0000000604007c24 */ /* 0x040fe2000f8e02ff */
[C---:B------:R-:W-:Y:S01]  /*5580*/  PRMT R41, R27.reuse, 0x7772, RZ ;  /* 0x000077721b297816 */ /* 0x040fe200000000ff */
[----:B------:R-:W-:Y:S01]  /*5590*/  BAR.SYNC.DEFER_BLOCKING 0x0 ;  /* 0x0000000000007b1d */ /* 0x000fe20000010000 */
[----:B------:R-:W-:Y:S02]  /*55a0*/  PRMT R49, R27, 0x7771, RZ ;  /* 0x000077711b317816 */ /* 0x000fe400000000ff */
[----:B------:R-:W-:Y:S02]  /*55b0*/  ISETP.LT.AND P1, PT, R4, UR7, !P0 ;  /* 0x0000000704007c0c */ /* 0x000fe4000c721270 */
[----:B------:R-:W-:-:S02]  /*55c0*/  ISETP.LT.AND P2, PT, R5, UR7, !P0 ;  /* 0x0000000705007c0c */ /* 0x000fc4000c741270 */
[----:B------:R-:W-:Y:S02]  /*55d0*/  IADD3 R4, P6, R25, R32, RZ ;  /* 0x0000002019047210 */ /* 0x000fe40007fde0ff */
[C---:B------:R-:W-:Y:S02]  /*55e0*/  PRMT R39, R24.reuse, 0x7773, RZ ;  /* 0x0000777318277816 */ /* 0x040fe400000000ff */
[C---:B------:R-:W-:Y:S02]  /*55f0*/  PRMT R47, R24.reuse, 0x7772, RZ ;  /* 0x00007772182f7816 */ /* 0x040fe400000000ff */
[C---:B0-----:R-:W-:Y:S02]  /*5600*/  PRMT R31, R27.reuse, 0x7773, RZ ;  /* 0x000077731b1f7816 */ /* 0x041fe400000000ff */
[----:B------:R-:W-:Y:S01]  /*5610*/  PRMT R67, R27, 0x7770, RZ ;  /* 0x000077701b437816 */ /* 0x000fe200000000ff */
[----:B------:R-:W-:Y:S01]  /*5620*/  IMAD R27, R5, UR6, RZ ;  /* 0x00000006051b7c24 */ /* 0x000fe2000f8e02ff */
[----:B------:R-:W-:-:S02]  /*5630*/  PRMT R55, R24, 0x7771, RZ ;  /* 0x0000777118377816 */ /* 0x000fc400000000ff */
[C---:B------:R-:W-:Y:S02]  /*5640*/  PRMT R35, R26.reuse, 0x7773, RZ ;  /* 0x000077731a237816 */ /* 0x040fe400000000ff */
[C---:B------:R-:W-:Y:S02]  /*5650*/  PRMT R43, R26.reuse, 0x7772, RZ ;  /* 0x000077721a2b7816 */ /* 0x040fe400000000ff */
[C---:B------:R-:W-:Y:S01]  /*5660*/  PRMT R51, R26.reuse, 0x7771, RZ ;  /* 0x000077711a337816 */ /* 0x040fe200000000ff */
[----:B------:R0:W-:Y:S01]  /*5670*/  @P4 STG.E.U8 desc[UR16][R2.64], R73 ;  /* 0x0000004902004986 */ /* 0x0001e2000c101110 */
[----:B------:R-:W-:Y:S02]  /*5680*/  PRMT R69, R26, 0x7770, RZ ;  /* 0x000077701a457816 */ /* 0x000fe400000000ff */
[-C--:B------:R-:W-:Y:S02]  /*5690*/  IADD3 R24, P4, R0, R32.reuse, RZ ;  /* 0x0000002000187210 */ /* 0x080fe40007f9e0ff */
[----:B------:R-:W-:-:S02]  /*56a0*/  IADD3 R26, P5, R27, R32, RZ ;  /* 0x000000201b1a7210 */ /* 0x000fc40007fbe0ff */
[-C--:B------:R-:W-:Y:S02]  /*56b0*/  LEA.HI.X.SX32 R5, R25, R66.reuse, 0x1, P6 ;  /* 0x0000004219057211 */ /* 0x080fe400030f0eff */
[C---:B------:R-:W-:Y:S01]  /*56c0*/  ISETP.LT.AND P6, PT, R6.reuse, UR7, !P0 ;  /* 0x0000000706007c0c */ /* 0x040fe2000c7c1270 */
[----:B------:R-:W-:Y:S01]  /*56d0*/  IMAD R6, R6, UR6, RZ ;  /* 0x0000000606067c24 */ /* 0x000fe2000f8e02ff */
[-C--:B------:R-:W-:Y:S01]  /*56e0*/  LEA.HI.X.SX32 R25, R0, R66.reuse, 0x1, P4 ;  /* 0x0000004200197211 */ /* 0x080fe200020f0eff */
[----:B------:R1:W-:Y:S01]  /*56f0*/  @P3 STG.E.U8 desc[UR16][R4.64], R71 ;  /* 0x0000004704003986 */ /* 0x0003e2000c101110 */
[----:B------:R-:W-:Y:S01]  /*5700*/  LEA.HI.X.SX32 R27, R27, R66, 0x1, P5 ;  /* 0x000000421b1b7211 */ /* 0x000fe200028f0eff */
[----:B------:R-:W-:Y:S01]  /*5710*/  IMAD R0, R8, UR6, RZ ;  /* 0x0000000608007c24 */ /* 0x000fe2000f8e02ff */
[C---:B------:R-:W-:Y:S01]  /*5720*/  ISETP.LT.AND P4, PT, R7.reuse, UR7, !P0 ;  /* 0x0000000707007c0c */ /* 0x040fe2000c781270 */
[----:B------:R-:W-:Y:S01]  /*5730*/  IMAD R7, R7, UR6, RZ ;  /* 0x0000000607077c24 */ /* 0x000fe2000f8e02ff */
[C---:B------:R-:W-:Y:S01]  /*5740*/  IADD3 R28, P3, R6.reuse, R32, RZ ;  /* 0x00000020061c7210 */ /* 0x040fe20007f7e0ff */
[----:B------:R2:W-:Y:S01]  /*5750*/  @P1 STG.E.U8 desc[UR16][R24.64], R69 ;  /* 0x0000004518001986 */ /* 0x0005e2000c101110 */
[C---:B------:R-:W-:Y:S01]  /*5760*/  ISETP.LT.AND P1, PT, R9.reuse, UR7, !P0 ;  /* 0x0000000709007c0c */ /* 0x040fe2000c721270 */
[----:B------:R-:W-:Y:S01]  /*5770*/  IMAD R9, R9, UR6, RZ ;  /* 0x0000000609097c24 */ /* 0x000fe2000f8e02ff */
[----:B------:R-:W-:Y:S01]  /*5780*/  LEA.HI.X.SX32 R29, R6, R66, 0x1, P3 ;  /* 0x00000042061d7211 */ /* 0x000fe200018f0eff */
[----:B------:R-:W-:Y:S01]  /*5790*/  @P2 STG.E.U8 desc[UR16][R26.64], R67 ;  /* 0x000000431a002986 */ /* 0x000fe2000c101110 */
[----:B0-----:R-:W-:-:S02]  /*57a0*/  IADD3 R2, P2, R7, R32, RZ ;  /* 0x0000002007027210 */ /* 0x001fc40007f5e0ff */
[----:B------:R-:W-:Y:S01]  /*57b0*/  ISETP.LT.AND P3, PT, R8, UR7, !P0 ;  /* 0x0000000708007c0c */ /* 0x000fe2000c761270 */
[----:B------:R-:W-:Y:S01]  /*57c0*/  @P6 STG.E.U8 desc[UR16][R28.64], R55 ;  /* 0x000000371c006986 */ /* 0x000fe2000c101110 */
[----:B------:R-:W-:Y:S02]  /*57d0*/  LEA.HI.X.SX32 R3, R7, R66, 0x1, P2 ;  /* 0x0000004207037211 */ /* 0x000fe400010f0eff */
[C---:B------:R-:W-:Y:S01]  /*57e0*/  ISETP.LT.AND P2, PT, R10.reuse, UR7, !P0 ;  /* 0x000000070a007c0c */ /* 0x040fe2000c741270 */
[----:B------:R-:W-:Y:S01]  /*57f0*/  IMAD R10, R10, UR6, RZ ;  /* 0x000000060a0a7c24 */ /* 0x000fe2000f8e02ff */
[CC--:B-1----:R-:W-:Y:S01]  /*5800*/  IADD3 R4, P5, R0.reuse, R32.reuse, RZ ;  /* 0x0000002000047210 */ /* 0x0c2fe20007fbe0ff */
[----:B------:R0:W-:Y:S01]  /*5810*/  @P4 STG.E.U8 desc[UR16][R2.64], R53 ;  /* 0x0000003502004986 */ /* 0x0001e2000c101110 */
[----:B------:R-:W-:Y:S02]  /*5820*/  IADD3 R8, P6, R9, R32, RZ ;  /* 0x0000002009087210 */ /* 0x000fe40007fde0ff */
[----:B------:R-:W-:Y:S01]  /*5830*/  LEA.HI.X.SX32 R5, R0, R66, 0x1, P5 ;  /* 0x0000004200057211 */ /* 0x000fe200028f0eff */
[----:B------:R-:W-:Y:S01]  /*5840*/  IMAD R0, R12, UR6, RZ ;  /* 0x000000060c007c24 */ /* 0x000fe2000f8e02ff */
[----:B--2---:R-:W-:-:S02]  /*5850*/  IADD3 R24, P4, R10, R32, RZ ;  /* 0x000000200a187210 */ /* 0x004fc40007f9e0ff */
[C---:B------:R-:W-:Y:S01]  /*5860*/  ISETP.LT.AND P5, PT, R11.reuse, UR7, !P0 ;  /* 0x000000070b007c0c */ /* 0x040fe2000c7a1270 */
[----:B------:R-:W-:Y:S01]  /*5870*/  IMAD R11, R11, UR6, RZ ;  /* 0x000000060b0b7c24 */ /* 0x000fe2000f8e02ff */
[-C--:B------:R-:W-:Y:S01]  /*5880*/  LEA.HI.X.SX32 R9, R9, R66.reuse, 0x1, P6 ;  /* 0x0000004209097211 */ /* 0x080fe200030f0eff */
[----:B------:R-:W-:Y:S01]  /*5890*/  @P3 STG.E.U8 desc[UR16][R4.64], R51 ;  /* 0x0000003304003986 */ /* 0x000fe2000c101110 */
[----:B------:R-:W-:Y:S02]  /*58a0*/  LEA.HI.X.SX32 R25, R10, R66, 0x1, P4 ;  /* 0x000000420a197211 */ /* 0x000fe400020f0eff */
[CC--:B------:R-:W-:Y:S01]  /*58b0*/  IADD3 R10, P3, R11.reuse, R32.reuse, RZ ;  /* 0x000000200b0a7210 */ /* 0x0c0fe20007f7e0ff */
[----:B------:R-:W1:Y:S01]  /*58c0*/  LDS.128 R4, [R33] ;  /* 0x0000000021047984 */ /* 0x000e620000000c00 */
[----:B0-----:R-:W-:Y:S02]  /*58d0*/  IADD3 R2, P4, R0, R32, RZ ;  /* 0x0000002000027210 */ /* 0x001fe40007f9e0ff */
[----:B------:R-:W-:Y:S01]  /*58e0*/  LEA.HI.X.SX32 R11, R11, R66, 0x1, P3 ;  /* 0x000000420b0b7211 */ /* 0x000fe200018f0eff */
[----:B------:R0:W-:Y:S01]  /*58f0*/  @P1 STG.E.U8 desc[UR16][R8.64], R49 ;  /* 0x0000003108001986 */ /* 0x0001e2000c101110 */
[----:B------:R-:W-:-:S02]  /*5900*/  ISETP.LT.AND P1, PT, R12, UR7, !P0 ;  /* 0x000000070c007c0c */ /* 0x000fc4000c721270 */
[----:B------:R-:W-:Y:S01]  /*5910*/  ISETP.LT.AND P3, PT, R14, UR7, !P0 ;  /* 0x000000070e007c0c */ /* 0x000fe2000c761270 */
[----:B------:R-:W-:Y:S01]  /*5920*/  @P2 STG.E.U8 desc[UR16][R24.64], R47 ;  /* 0x0000002f18002986 */ /* 0x000fe2000c101110 */
[C---:B------:R-:W-:Y:S01]  /*5930*/  ISETP.LT.AND P2, PT, R13.reuse, UR7, !P0 ;  /* 0x000000070d007c0c */ /* 0x040fe2000c741270 */
[----:B------:R-:W-:Y:S01]  /*5940*/  IMAD R13, R13, UR6, RZ ;  /* 0x000000060d0d7c24 */ /* 0x000fe2000f8e02ff */
[----:B------:R-:W-:Y:S01]  /*5950*/  LEA.HI.X.SX32 R3, R0, R66, 0x1, P4 ;  /* 0x0000004200037211 */ /* 0x000fe200020f0eff */
[----:B------:R-:W-:Y:S01]  /*5960*/  IMAD R14, R14, UR6, RZ ;  /* 0x000000060e0e7c24 */ /* 0x000fe2000f8e02ff */
[----:B------:R-:W-:Y:S01]  /*5970*/  @P5 STG.E.U8 desc[UR16][R10.64], R45 ;  /* 0x0000002d0a005986 */ /* 0x000fe2000c101110 */
[C---:B------:R-:W-:Y:S01]  /*5980*/  ISETP.LT.AND P4, PT, R15.reuse, UR7, !P0 ;  /* 0x000000070f007c0c */ /* 0x040fe2000c781270 */
[----:B------:R-:W-:Y:S01]  /*5990*/  IMAD R15, R15, UR6, RZ ;  /* 0x000000060f0f7c24 */ /* 0x000fe2000f8e02ff */
[-C--:B0-----:R-:W-:Y:S01]  /*59a0*/  IADD3 R8, P6, R13, R32.reuse, RZ ;  /* 0x000000200d087210 */ /* 0x081fe20007fde0ff */
[----:B------:R-:W-:Y:S01]  /*59b0*/  IMAD R0, R63, UR6, RZ ;  /* 0x000000063f007c24 */ /* 0x000fe2000f8e02ff */
[----:B------:R-:W-:Y:S01]  /*59c0*/  IADD3 R12, P5, R14, R32, RZ ;  /* 0x000000200e0c7210 */ /* 0x000fe20007fbe0ff */
[----:B------:R0:W-:Y:S01]  /*59d0*/  @P1 STG.E.U8 desc[UR16][R2.64], R43 ;  /* 0x0000002b02001986 */ /* 0x0001e2000c101110 */
[----:B------:R-:W-:-:S02]  /*59e0*/  LEA.HI.X.SX32 R9, R13, R66, 0x1, P6 ;  /* 0x000000420d097211 */ /* 0x000fc400030f0eff */
[----:B------:R-:W-:Y:S02]  /*59f0*/  LEA.HI.X.SX32 R13, R14, R66, 0x1, P5 ;  /* 0x000000420e0d7211 */ /* 0x000fe400028f0eff */
[----:B------:R-:W-:Y:S01]  /*5a00*/  IADD3 R14, P1, R15, R32, RZ ;  /* 0x000000200f0e7210 */ /* 0x000fe20007f3e0ff */
[----:B------:R2:W-:Y:S01]  /*5a10*/  @P2 STG.E.U8 desc[UR16][R8.64], R41 ;  /* 0x0000002908002986 */ /* 0x0005e2000c101110 */
[C---:B------:R-:W-:Y:S01]  /*5a20*/  ISETP.LT.AND P2, PT, R17.reuse, UR7, !P0 ;  /* 0x0000000711007c0c */ /* 0x040fe2000c741270 */
[----:B------:R-:W-:Y:S01]  /*5a30*/  IMAD R17, R17, UR6, RZ ;  /* 0x0000000611117c24 */ /* 0x000fe2000f8e02ff */
[----:B------:R-:W-:Y:S01]  /*5a40*/  LEA.HI.X.SX32 R15, R15, R66, 0x1, P1 ;  /* 0x000000420f0f7211 */ /* 0x000fe200008f0eff */
[----:B------:R3:W-:Y:S01]  /*5a50*/  @P3 STG.E.U8 desc[UR16][R12.64], R39 ;  /* 0x000000270c003986 */ /* 0x0007e2000c101110 */
[C---:B------:R-:W-:Y:S01]  /*5a60*/  ISETP.LT.AND P3, PT, R16.reuse, UR7, !P0 ;  /* 0x0000000710007c0c */ /* 0x040fe2000c761270 */
[----:B------:R-:W-:Y:S01]  /*5a70*/  IMAD R16, R16, UR6, RZ ;  /* 0x0000000610107c24 */ /* 0x000fe2000f8e02ff */
[-C--:B0-----:R-:W-:Y:S01]  /*5a80*/  IADD3 R2, P5, R17, R32.reuse, RZ ;  /* 0x0000002011027210 */ /* 0x081fe20007fbe0ff */
[----:B------:R0:W-:Y:S01]  /*5a90*/  @P4 STG.E.U8 desc[UR16][R14.64], R37 ;  /* 0x000000250e004986 */ /* 0x0001e2000c101110 */
[C---:B------:R-:W-:Y:S01]  /*5aa0*/  ISETP.LT.AND P4, PT, R18.reuse, UR7, !P0 ;  /* 0x0000000712007c0c */ /* 0x040fe2000c781270 */
[----:B------:R-:W-:Y:S01]  /*5ab0*/  IMAD R18, R18, UR6, RZ ;  /* 0x0000000612127c24 */ /* 0x000fe2000f8e02ff */
[----:B------:R-:W-:-:S02]  /*5ac0*/  IADD3 R10, P1, R16, R32, RZ ;  /* 0x00000020100a7210 */ /* 0x000fc40007f3e0ff */
[-C--:B------:R-:W-:Y:S02]  /*5ad0*/  LEA.HI.X.SX32 R3, R17, R66.reuse, 0x1, P5 ;  /* 0x0000004211037211 */ /* 0x080fe400028f0eff */
[----:B------:R-:W-:Y:S02]  /*5ae0*/  LEA.HI.X.SX32 R11, R16, R66, 0x1, P1 ;  /* 0x00000042100b7211 */ /* 0x000fe400008f0eff */
[C---:B------:R-:W-:Y:S01]  /*5af0*/  ISETP.LT.AND P1, PT, R19.reuse, UR7, !P0 ;  /* 0x0000000713007c0c */ /* 0x040fe2000c721270 */
[----:B------:R-:W-:Y:S01]  /*5b00*/  IMAD R19, R19, UR6, RZ ;  /* 0x0000000613137c24 */ /* 0x000fe2000f8e02ff */
[-C--:B--2---:R-:W-:Y:S01]  /*5b10*/  IADD3 R8, P6, R18, R32.reuse, RZ ;  /* 0x0000002012087210 */ /* 0x084fe20007fde0ff */
[----:B------:R2:W-:Y:S01]  /*5b20*/  @P3 STG.E.U8 desc[UR16][R10.64], R35 ;  /* 0x000000230a003986 */ /* 0x0005e2000c101110 */
[----:B-1----:R-:W-:Y:S02]  /*5b30*/  PRMT R17, R4, 0x7770, RZ ;  /* 0x0000777004117816 */ /* 0x002fe400000000ff */
[----:B---3--:R-:W-:Y:S01]  /*5b40*/  IADD3 R12, P3, R19, R32, RZ ;  /* 0x00000020130c7210 */ /* 0x008fe20007f7e0ff */
[----:B------:R1:W-:Y:S01]  /*5b50*/  @P2 STG.E.U8 desc[UR16][R2.64], R31 ;  /* 0x0000001f02002986 */ /* 0x0003e2000c101110 */
[C---:B------:R-:W-:Y:S01]  /*5b60*/  ISETP.LT.AND P2, PT, R20.reuse, UR7, !P0 ;  /* 0x0000000714007c0c */ /* 0x040fe2000c741270 */
[----:B------:R-:W-:Y:S01]  /*5b70*/  IMAD R20, R20, UR6, RZ ;  /* 0x0000000614147c24 */ /* 0x000fe2000f8e02ff */
[----:B------:R-:W-:-:S02]  /*5b80*/  LEA.HI.X.SX32 R9, R18, R66, 0x1, P6 ;  /* 0x0000004212097211 */ /* 0x000fc400030f0eff */
[----:B------:R-:W-:Y:S02]  /*5b90*/  LEA.HI.X.SX32 R13, R19, R66, 0x1, P3 ;  /* 0x00000042130d7211 */ /* 0x000fe400018f0eff */
[----:B0-----:R-:W-:Y:S01]  /*5ba0*/  PRMT R15, R5, 0x7770, RZ ;  /* 0x00007770050f7816 */ /* 0x001fe200000000ff */
[----:B------:R-:W-:Y:S01]  /*5bb0*/  @P4 STG.E.U8 desc[UR16][R8.64], R17 ;  /* 0x0000001108004986 */ /* 0x000fe2000c101110 */
[C---:B--2---:R-:W-:Y:S02]  /*5bc0*/  IADD3 R10, P6, R20.reuse, R32, RZ ;  /* 0x00000020140a7210 */ /* 0x044fe40007fde0ff */
[C---:B------:R-:W-:Y:S01]  /*5bd0*/  ISETP.LT.AND P4, PT, R21.reuse, UR7, !P0 ;  /* 0x0000000715007c0c */ /* 0x040fe2000c781270 */
[----:B------:R0:W-:Y:S01]  /*5be0*/  @P1 STG.E.U8 desc[UR16][R12.64], R15 ;  /* 0x0000000f0c001986 */ /* 0x0001e2000c101110 */
[----:B------:R-:W-:Y:S01]  /*5bf0*/  IMAD R21, R21, UR6, RZ ;  /* 0x0000000615157c24 */ /* 0x000fe2000f8e02ff */
[C---:B------:R-:W-:Y:S01]  /*5c00*/  ISETP.LT.AND P1, PT, R23.reuse, UR7, !P0 ;  /* 0x0000000717007c0c */ /* 0x040fe2000c721270 */
[----:B------:R-:W-:Y:S01]  /*5c10*/  IMAD R23, R23, UR6, RZ ;  /* 0x0000000617177c24 */ /* 0x000fe2000f8e02ff */
[----:B------:R-:W-:-:S02]  /*5c20*/  LEA.HI.X.SX32 R11, R20, R66, 0x1, P6 ;  /* 0x00000042140b7211 */ /* 0x000fc400030f0eff */
[----:B------:R-:W-:Y:S02]  /*5c30*/  PRMT R25, R6, 0x7770, RZ ;  /* 0x0000777006197816 */ /* 0x000fe400000000ff */
[C---:B------:R-:W-:Y:S01]  /*5c40*/  ISETP.LT.AND P3, PT, R22.reuse, UR7, !P0 ;  /* 0x0000000716007c0c */ /* 0x040fe2000c761270 */
[----:B------:R-:W-:Y:S01]  /*5c50*/  IMAD R22, R22, UR6, RZ ;  /* 0x0000000616167c24 */ /* 0x000fe2000f8e02ff */
[-C--:B-1----:R-:W-:Y:S01]  /*5c60*/  IADD3 R2, P5, R21, R32.reuse, RZ ;  /* 0x0000002015027210 */ /* 0x082fe20007fbe0ff */
[----:B------:R1:W-:Y:S01]  /*5c70*/  @P2 STG.E.U8 desc[UR16][R10.64], R25 ;  /* 0x000000190a002986 */ /* 0x0003e2000c101110 */
[-C--:B0-----:R-:W-:Y:S02]  /*5c80*/  IADD3 R12, P2, R23, R32.reuse, RZ ;  /* 0x00000020170c7210 */ /* 0x081fe40007f5e0ff */
[----:B------:R-:W-:Y:S02]  /*5c90*/  IADD3 R8, P6, R22, R32, RZ ;  /* 0x0000002016087210 */ /* 0x000fe40007fde0ff */
[----:B------:R-:W-:-:S02]  /*5ca0*/  LEA.HI.X.SX32 R3, R21, R66, 0x1, P5 ;  /* 0x0000004215037211 */ /* 0x000fc400028f0eff */
[----:B------:R-:W-:Y:S02]  /*5cb0*/  PRMT R19, R7, 0x7770, RZ ;  /* 0x0000777007137816 */ /* 0x000fe400000000ff */
[-C--:B------:R-:W-:Y:S02]  /*5cc0*/  LEA.HI.X.SX32 R13, R23, R66.reuse, 0x1, P2 ;  /* 0x00000042170d7211 */ /* 0x080fe400010f0eff */
[C---:B------:R-:W-:Y:S01]  /*5cd0*/  ISETP.LT.AND P2, PT, R56.reuse, UR7, !P0 ;  /* 0x0000000738007c0c */ /* 0x040fe2000c741270 */
[----:B------:R-:W-:Y:S01]  /*5ce0*/  IMAD R56, R56, UR6, RZ ;  /* 0x0000000638387c24 */ /* 0x000fe2000f8e02ff */
[----:B------:R-:W-:Y:S01]  /*5cf0*/  LEA.HI.X.SX32 R9, R22, R66, 0x1, P6 ;  /* 0x0000004216097211 */ /* 0x000fe200030f0eff */
[----:B------:R0:W-:Y:S01]  /*5d00*/  @P4 STG.E.U8 desc[UR16][R2.64], R19 ;  /* 0x0000001302004986 */ /* 0x0001e2000c101110 */
[----:B------:R-:W-:Y:S02]  /*5d10*/  PRMT R17, R4, 0x7771, RZ ;  /* 0x0000777104117816 */ /* 0x000fe400000000ff */
[----:B------:R-:W-:-:S02]  /*5d20*/  PRMT R15, R5, 0x7771, RZ ;  /* 0x00007771050f7816 */ /* 0x000fc400000000ff */
[C---:B------:R-:W-:Y:S01]  /*5d30*/  ISETP.LT.AND P4, PT, R57.reuse, UR7, !P0 ;  /* 0x0000000739007c0c */ /* 0x040fe2000c781270 */
[----:B------:R-:W-:Y:S01]  /*5d40*/  IMAD R57, R57, UR6, RZ ;  /* 0x0000000639397c24 */ /* 0x000fe2000f8e02ff */
[----:B-1----:R-:W-:Y:S01]  /*5d50*/  IADD3 R10, P6, R56, R32, RZ ;  /* 0x00000020380a7210 */ /* 0x002fe20007fde0ff */
[----:B------:R1:W-:Y:S01]  /*5d60*/  @P3 STG.E.U8 desc[UR16][R8.64], R17 ;  /* 0x0000001108003986 */ /* 0x0003e2000c101110 */
[C---:B------:R-:W-:Y:S01]  /*5d70*/  ISETP.LT.AND P3, PT, R58.reuse, UR7, !P0 ;  /* 0x000000073a007c0c */ /* 0x040fe2000c761270 */
[----:B------:R-:W-:Y:S01]  /*5d80*/  IMAD R58, R58, UR6, RZ ;  /* 0x000000063a3a7c24 */ /* 0x000fe2000f8e02ff */
[----:B------:R-:W-:Y:S01]  /*5d90*/  LEA.HI.X.SX32 R11, R56, R66, 0x1, P6 ;  /* 0x00000042380b7211 */ /* 0x000fe200030f0eff */
[----:B------:R2:W-:Y:S01]  /*5da0*/  @P1 STG.E.U8 desc[UR16][R12.64], R15 ;  /* 0x0000000f0c001986 */ /* 0x0005e2000c101110 */
[C---:B------:R-:W-:Y:S01]  /*5db0*/  ISETP.LT.AND P1, PT, R59.reuse, UR7, !P0 ;  /* 0x000000073b007c0c */ /* 0x040fe2000c721270 */
[----:B------:R-:W-:Y:S01]  /*5dc0*/  IMAD R59, R59, UR6, RZ ;  /* 0x000000063b3b7c24 */ /* 0x000fe2000f8e02ff */
[----:B0-----:R-:W-:-:S02]  /*5dd0*/  IADD3 R2, P5, R57, R32, RZ ;  /* 0x0000002039027210 */ /* 0x001fc40007fbe0ff */
[----:B------:R-:W-:Y:S02]  /*5de0*/  PRMT R21, R6, 0x7771, RZ ;  /* 0x0000777106157816 */ /* 0x000fe400000000ff */
[----:B------:R-:W-:Y:S02]  /*5df0*/  LEA.HI.X.SX32 R3, R57, R66, 0x1, P5 ;  /* 0x0000004239037211 */ /* 0x000fe400028f0eff */
[-C--:B-1----:R-:W-:Y:S01]  /*5e00*/  IADD3 R8, P6, R58, R32.reuse, RZ ;  /* 0x000000203a087210 */ /* 0x082fe20007fde0ff */
[----:B------:R-:W-:Y:S01]  /*5e10*/  @P2 STG.E.U8 desc[UR16][R10.64], R21 ;  /* 0x000000150a002986 */ /* 0x000fe2000c101110 */
[----:B------:R-:W-:Y:S02]  /*5e20*/  PRMT R17, R4, 0x7772, RZ ;  /* 0x0000777204117816 */ /* 0x000fe400000000ff */
[----:B--2---:R-:W-:Y:S02]  /*5e30*/  PRMT R15, R7, 0x7771, RZ ;  /* 0x00007771070f7816 */ /* 0x004fe400000000ff */
[----:B------:R-:W-:-:S02]  /*5e40*/  IADD3 R12, P2, R59, R32, RZ ;  /* 0x000000203b0c7210 */ /* 0x000fc40007f5e0ff */
[-C--:B------:R-:W-:Y:S01]  /*5e50*/  LEA.HI.X.SX32 R9, R58, R66.reuse, 0x1, P6 ;  /* 0x000000423a097211 */ /* 0x080fe200030f0eff */
[----:B------:R0:W-:Y:S01]  /*5e60*/  @P4 STG.E.U8 desc[UR16][R2.64], R15 ;  /* 0x0000000f02004986 */ /* 0x0001e2000c101110 */
[----:B------:R-:W-:Y:S02]  /*5e70*/  LEA.HI.X.SX32 R13, R59, R66, 0x1, P2 ;  /* 0x000000423b0d7211 */ /* 0x000fe400010f0eff */
[----:B------:R-:W-:Y:S01]  /*5e80*/  PRMT R19, R5, 0x7772, RZ ;  /* 0x0000777205137816 */ /* 0x000fe200000000ff */
[----:B------:R1:W-:Y:S01]  /*5e90*/  @P3 STG.E.U8 desc[UR16][R8.64], R17 ;  /* 0x0000001108003986 */ /* 0x0003e2000c101110 */
[C---:B------:R-:W-:Y:S01]  /*5ea0*/  ISETP.LT.AND P4, PT, R61.reuse, UR7, !P0 ;  /* 0x000000073d007c0c */ /* 0x040fe2000c781270 */
[----:B------:R-:W-:Y:S01]  /*5eb0*/  IMAD R61, R61, UR6, RZ ;  /* 0x000000063d3d7c24 */ /* 0x000fe2000f8e02ff */
[C---:B------:R-:W-:Y:S01]  /*5ec0*/  ISETP.LT.AND P3, PT, R62.reuse, UR7, !P0 ;  /* 0x000000073e007c0c */ /* 0x040fe2000c761270 */
[----:B------:R2:W-:Y:S01]  /*5ed0*/  @P1 STG.E.U8 desc[UR16][R12.64], R19 ;  /* 0x000000130c001986 */ /* 0x0005e2000c101110 */
[----:B------:R-:W-:Y:S01]  /*5ee0*/  IMAD R62, R62, UR6, RZ ;  /* 0x000000063e3e7c24 */ /* 0x000fe2000f8e02ff */
[C---:B------:R-:W-:Y:S01]  /*5ef0*/  ISETP.LT.AND P5, PT, R60.reuse, UR7, !P0 ;  /* 0x000000073c007c0c */ /* 0x040fe2000c7a1270 */
[----:B------:R-:W-:Y:S01]  /*5f00*/  IMAD R60, R60, UR6, RZ ;  /* 0x000000063c3c7c24 */ /* 0x000fe2000f8e02ff */
[----:B------:R-:W-:Y:S01]  /*5f10*/  PRMT R25, R6, 0x7772, RZ ;  /* 0x0000777206197816 */ /* 0x000fe200000000ff */
[----:B0-----:R-:W-:Y:S01]  /*5f20*/  IMAD R15, R64, UR6, RZ ;  /* 0x00000006400f7c24 */ /* 0x001fe2000f8e02ff */
[----:B------:R-:W-:-:S02]  /*5f30*/  IADD3 R10, P2, R62, R32, RZ ;  /* 0x000000203e0a7210 */ /* 0x000fc40007f5e0ff */
[-C--:B-1----:R-:W-:Y:S01]  /*5f40*/  IADD3 R8, P1, R61, R32.reuse, RZ ;  /* 0x000000203d087210 */ /* 0x082fe20007f3e0ff */
[----:B------:R-:W-:Y:S01]  /*5f50*/  IMAD R17, R65, UR6, RZ ;  /* 0x0000000641117c24 */ /* 0x000fe2000f8e02ff */
[----:B------:R-:W-:Y:S02]  /*5f60*/  IADD3 R2, P6, R60, R32, RZ ;  /* 0x000000203c027210 */ /* 0x000fe40007fde0ff */
[----:B------:R-:W-:Y:S02]  /*5f70*/  LEA.HI.X.SX32 R9, R61, R66, 0x1, P1 ;  /* 0x000000423d097211 */ /* 0x000fe400008f0eff */
[----:B------:R-:W-:Y:S02]  /*5f80*/  IADD3 R14, P1, R15, R32, RZ ;  /* 0x000000200f0e7210 */ /* 0x000fe40007f3e0ff */
[----:B------:R-:W-:Y:S02]  /*5f90*/  LEA.HI.X.SX32 R11, R62, R66, 0x1, P2 ;  /* 0x000000423e0b7211 */ /* 0x000fe400010f0eff */
[----:B------:R-:W-:-:S02]  /*5fa0*/  ISETP.LT.AND P2, PT, R63, UR7, !P0 ;  /* 0x000000073f007c0c */ /* 0x000fc4000c741270 */
[-C--:B------:R-:W-:Y:S02]  /*5fb0*/  LEA.HI.X.SX32 R15, R15, R66.reuse, 0x1, P1 ;  /* 0x000000420f0f7211 */ /* 0x080fe400008f0eff */
[----:B------:R-:W-:Y:S02]  /*5fc0*/  ISETP.LT.AND P1, PT, R64, UR7, !P0 ;  /* 0x0000000740007c0c */ /* 0x000fe4000c721270 */
[----:B------:R-:W-:Y:S02]  /*5fd0*/  ISETP.LT.AND P0, PT, R65, UR7, !P0 ;  /* 0x0000000741007c0c */ /* 0x000fe4000c701270 */
[----:B------:R-:W-:Y:S02]  /*5fe0*/  LEA.HI.X.SX32 R3, R60, R66, 0x1, P6 ;  /* 0x000000423c037211 */ /* 0x000fe400030f0eff */
[----:B--2---:R-:W-:Y:S02]  /*5ff0*/  IADD3 R12, P6, R0, R32, RZ ;  /* 0x00000020000c7210 */ /* 0x004fe40007fde0ff */
[----:B------:R-:W-:Y:S01]  /*6000*/  PRMT R23, R7, 0x7772, RZ ;  /* 0x0000777207177816 */ /* 0x000fe200000000ff */
[----:B------:R0:W-:Y:S01]  /*6010*/  @P5 STG.E.U8 desc[UR16][R2.64], R25 ;  /* 0x0000001902005986 */ /* 0x0001e2000c101110 */
[----:B------:R-:W-:-:S02]  /*6020*/  PRMT R21, R4, 0x7773, RZ ;  /* 0x0000777304157816 */ /* 0x000fc400000000ff */
[----:B------:R-:W-:Y:S01]  /*6030*/  LEA.HI.X.SX32 R13, R0, R66, 0x1, P6 ;  /* 0x00000042000d7211 */ /* 0x000fe200030f0eff */
[----:B------:R0:W-:Y:S01]  /*6040*/  @P4 STG.E.U8 desc[UR16][R8.64], R23 ;  /* 0x0000001708004986 */ /* 0x0001e2000c101110 */
[----:B------:R-:W-:Y:S02]  /*6050*/  PRMT R19, R5, 0x7773, RZ ;  /* 0x0000777305137816 */ /* 0x000fe400000000ff */
[----:B------:R-:W-:Y:S01]  /*6060*/  PRMT R5, R6, 0x7773, RZ ;  /* 0x0000777306057816 */ /* 0x000fe200000000ff */
[----:B------:R0:W-:Y:S01]  /*6070*/  @P3 STG.E.U8 desc[UR16][R10.64], R21 ;  /* 0x000000150a003986 */ /* 0x0001e2000c101110 */
[----:B------:R-:W-:Y:S02]  /*6080*/  IADD3 R16, P6, R17, R32, RZ ;  /* 0x0000002011107210 */ /* 0x000fe40007fde0ff */
[----:B------:R-:W-:Y:S01]  /*6090*/  PRMT R7, R7, 0x7773, RZ ;  /* 0x0000777307077816 */ /* 0x000fe200000000ff */
[----:B------:R0:W-:Y:S01]  /*60a0*/  @P2 STG.E.U8 desc[UR16][R12.64], R19 ;  /* 0x000000130c002986 */ /* 0x0001e2000c101110 */
[----:B------:R-:W-:-:S03]  /*60b0*/  LEA.HI.X.SX32 R17, R17, R66, 0x1, P6 ;  /* 0x0000004211117211 */ /* 0x000fc600030f0eff */
[----:B------:R0:W-:Y:S01]  /*60c0*/  @P1 STG.E.U8 desc[UR16][R14.64], R5 ;  /* 0x000000050e001986 */ /* 0x0001e2000c101110 */
[----:B------:R-:W-:Y:S05]  /*60d0*/  @!P0 EXIT ;  /* 0x000000000000894d */ /* 0x000fea0003800000 */
[----:B------:R-:W-:Y:S01]  /*60e0*/  STG.E.U8 desc[UR16][R16.64], R7 ;  /* 0x0000000710007986 */ /* 0x000fe2000c101110 */
[----:B------:R-:W-:Y:S05]  /*60f0*/  EXIT ;  /* 0x000000000000794d */ /* 0x000fea0003800000 */
.L_x_3:
[----:B------:R-:W-:-:S00]  /*6100*/  BRA `(.L_x_3) ;  /* 0xfffffffc00fc7947 */ /* 0x000fc0000383ffff */
[----:B------:R-:W-:-:S00]  /*6110*/  NOP ;  /* 0x0000000000007918 */ /* 0x000fc00000000000 */
        /* <DEDUP_REMOVED lines=14> */
.L_x_4:


//--------------------- .nv.shared.matmul_kernel  --------------------------
	.section	.nv.shared.matmul_kernel,"aw",@nobits
	.sectionflags	@""
	.align	16
	.zero		1024


//--------------------- .nv.shared.reserved.0     --------------------------
	.section	.nv.shared.reserved.0,"aw",@nobits
	.weak		__nv_reservedSMEM_offset_0_alias
	.size		__nv_reservedSMEM_offset_0_alias, 0, 0
	.other		__nv_reservedSMEM_offset_0_alias,@"STO_CUDA_RESERVED_SHARED STV_DEFAULT"
__nv_reservedSMEM_offset_0_alias:
	.zero		0


//--------------------- .nv.constant0.matmul_kernel --------------------------
	.section	.nv.constant0.matmul_kernel,"a",@progbits
	.sectionflags	@""
	.align	4
.nv.constant0.matmul_kernel:
	.zero		608


//--------------------- SYMBOLS --------------------------

	.type		.nv.reservedSmem.offset0,@object
	.size		.nv.reservedSmem.offset0,0x4
